	.target	sm_100a

	.elftype	@"ET_EXEC"


//--------------------- .note.nv.tkinfo           --------------------------
	.section	.note.nv.tkinfo,"",@"SHT_NOTE"
	.sectionflags	@"SHF_NOTE_NV_TKINFO"
	.tkinfo
        /*0018*/ 	.word	0x00000002
        /*0030*/ 	.string	""
        /*0030*/ 	.string	"ptxas"
        /*0030*/ 	.string	"Cuda compilation tools, release 13.0, V13.0.88"
        /*0030*/ 	.string	"Build cuda_13.0.r13.0/compiler.36424714_0"
        /*0030*/ 	.string	"-arch sm_100a -m 64 "



//--------------------- .note.nv.cuinfo           --------------------------
	.section	.note.nv.cuinfo,"",@"SHT_NOTE"
	.sectionflags	@"SHF_NOTE_NV_CUINFO"
        /*0018*/ 	.short	0x0002
        /*001a*/ 	.short	0x0064
        /*001c*/ 	.short	0x0082
	.zero		2


//--------------------- .nv.info                  --------------------------
	.section	.nv.info,"",@"SHT_CUDA_INFO"
	.align	4


	//----- nvinfo : EIATTR_REGCOUNT
	.align		4
        /*0000*/ 	.byte	0x04, 0x2f
        /*0002*/ 	.short	(.L_19 - .L_18)
	.align		4
.L_18:
        /*0004*/ 	.word	index@(_ZN7cutlass13device_kernelINS_4gemm6kernel13GemmUniversalIN4cute5tupleIJiiiiEEENS1_10collective13CollectiveMmaINS1_35MainloopSm100TmaUmmaWarpSpecializedILi4ELi2ELi4ENS5_IJNS4_1CILi1EEESB_SB_EEEEENS5_IJNSA_ILi128EEESE_NSA_ILi64EEEEEENS_12float_e4m3_tENS5_IJlSB_lEEESH_SI_NS4_8TiledMMAINS4_8MMA_AtomIJNS4_10MMA_TraitsINS4_19SM100_MMA_F8F6F4_SSEJSH_SH_fSE_SE_NS4_17integral_constantINS4_4UMMA5MajorELSP_0EEESQ_NSN_INSO_7ScaleInELSR_0EEESS_EEEEEENS4_6LayoutISC_NS5_IJNSA_ILi0EEESW_SW_EEEEENS5_IJNS4_10UnderscoreESZ_SZ_EEEEENS4_13SM90_TMA_LOADENS4_14ComposedLayoutINS4_7SwizzleILi2ELi4ELi3EEENS4_18smem_ptr_flag_bitsILi8EEENSV_INS5_IJNSA_ILi8EEESF_EEENS5_IJSF_SB_EEEEEEEvNS4_8identityES12_S1C_vS1D_EENS_8epilogue10collective18CollectiveEpilogueINS1F_23Sm100TmaWarpSpecializedILi2ELi2ELi64ELb0ELb0EEEJSG_NS5_IJNSV_ISE_SB_EENSV_ISF_SB_EEEEESH_SI_SH_SI_NS1F_6fusion15FusionCallbacksIS1J_NS1N_17LinearCombinationISH_fSH_fLNS_15FloatRoundStyleE2EEESG_S1M_JEEENS4_5SM1004TMEM4LOAD26SM100_TMEM_LOAD_32dp32b64xES12_S1C_NS4_39AutoVectorizingCopyWithAssumedAlignmentILi128EEENS4_14SM90_TMA_STOREES1C_S1Y_S1Y_EEEvvEEEEvNT_6ParamsE)
        /*0008*/ 	.word	0x000000e0


	//----- nvinfo : EIATTR_FRAME_SIZE
	.align		4
.L_19:
        /*000c*/ 	.byte	0x04, 0x11
        /*000e*/ 	.short	(.L_21 - .L_20)
	.align		4
.L_20:
        /*0010*/ 	.word	index@($__internal_2_$__cuda_sm10x_tcgen05_guardrail_trap_unallocated_columns_being_dealloced)
        /*0014*/ 	.word	0x00000000


	//----- nvinfo : EIATTR_FRAME_SIZE
	.align		4
.L_21:
        /*0018*/ 	.byte	0x04, 0x11
        /*001a*/ 	.short	(.L_23 - .L_22)
	.align		4
.L_22:
        /*001c*/ 	.word	index@($__internal_1_$__cuda_sm10x_tcgen05_guardrail_trap_phase_invalid_during_alloc)
        /*0020*/ 	.word	0x00000000


	//----- nvinfo : EIATTR_FRAME_SIZE
	.align		4
.L_23:
        /*0024*/ 	.byte	0x04, 0x11
        /*0026*/ 	.short	(.L_25 - .L_24)
	.align		4
.L_24:
        /*0028*/ 	.word	index@($__internal_0_$__cuda_sm10x_tcgen05_guardrail_trap_col_being_dealloced_not_returned_by_alloc)
        /*002c*/ 	.word	0x00000000


	//----- nvinfo : EIATTR_FRAME_SIZE
	.align		4
.L_25:
        /*0030*/ 	.byte	0x04, 0x11
        /*0032*/ 	.short	(.L_27 - .L_26)
	.align		4
.L_26:
        /*0034*/ 	.word	index@(_ZN7cutlass13device_kernelINS_4gemm6kernel13GemmUniversalIN4cute5tupleIJiiiiEEENS1_10collective13CollectiveMmaINS1_35MainloopSm100TmaUmmaWarpSpecializedILi4ELi2ELi4ENS5_IJNS4_1CILi1EEESB_SB_EEEEENS5_IJNSA_ILi128EEESE_NSA_ILi64EEEEEENS_12float_e4m3_tENS5_IJlSB_lEEESH_SI_NS4_8TiledMMAINS4_8MMA_AtomIJNS4_10MMA_TraitsINS4_19SM100_MMA_F8F6F4_SSEJSH_SH_fSE_SE_NS4_17integral_constantINS4_4UMMA5MajorELSP_0EEESQ_NSN_INSO_7ScaleInELSR_0EEESS_EEEEEENS4_6LayoutISC_NS5_IJNSA_ILi0EEESW_SW_EEEEENS5_IJNS4_10UnderscoreESZ_SZ_EEEEENS4_13SM90_TMA_LOADENS4_14ComposedLayoutINS4_7SwizzleILi2ELi4ELi3EEENS4_18smem_ptr_flag_bitsILi8EEENSV_INS5_IJNSA_ILi8EEESF_EEENS5_IJSF_SB_EEEEEEEvNS4_8identityES12_S1C_vS1D_EENS_8epilogue10collective18CollectiveEpilogueINS1F_23Sm100TmaWarpSpecializedILi2ELi2ELi64ELb0ELb0EEEJSG_NS5_IJNSV_ISE_SB_EENSV_ISF_SB_EEEEESH_SI_SH_SI_NS1F_6fusion15FusionCallbacksIS1J_NS1N_17LinearCombinationISH_fSH_fLNS_15FloatRoundStyleE2EEESG_S1M_JEEENS4_5SM1004TMEM4LOAD26SM100_TMEM_LOAD_32dp32b64xES12_S1C_NS4_39AutoVectorizingCopyWithAssumedAlignmentILi128EEENS4_14SM90_TMA_STOREES1C_S1Y_S1Y_EEEvvEEEEvNT_6ParamsE)
        /*0038*/ 	.word	0x00000000


	//----- nvinfo : EIATTR_MIN_STACK_SIZE
	.align		4
.L_27:
        /*003c*/ 	.byte	0x04, 0x12
        /*003e*/ 	.short	(.L_29 - .L_28)
	.align		4
.L_28:
        /*0040*/ 	.word	index@(_ZN7cutlass13device_kernelINS_4gemm6kernel13GemmUniversalIN4cute5tupleIJiiiiEEENS1_10collective13CollectiveMmaINS1_35MainloopSm100TmaUmmaWarpSpecializedILi4ELi2ELi4ENS5_IJNS4_1CILi1EEESB_SB_EEEEENS5_IJNSA_ILi128EEESE_NSA_ILi64EEEEEENS_12float_e4m3_tENS5_IJlSB_lEEESH_SI_NS4_8TiledMMAINS4_8MMA_AtomIJNS4_10MMA_TraitsINS4_19SM100_MMA_F8F6F4_SSEJSH_SH_fSE_SE_NS4_17integral_constantINS4_4UMMA5MajorELSP_0EEESQ_NSN_INSO_7ScaleInELSR_0EEESS_EEEEEENS4_6LayoutISC_NS5_IJNSA_ILi0EEESW_SW_EEEEENS5_IJNS4_10UnderscoreESZ_SZ_EEEEENS4_13SM90_TMA_LOADENS4_14ComposedLayoutINS4_7SwizzleILi2ELi4ELi3EEENS4_18smem_ptr_flag_bitsILi8EEENSV_INS5_IJNSA_ILi8EEESF_EEENS5_IJSF_SB_EEEEEEEvNS4_8identityES12_S1C_vS1D_EENS_8epilogue10collective18CollectiveEpilogueINS1F_23Sm100TmaWarpSpecializedILi2ELi2ELi64ELb0ELb0EEEJSG_NS5_IJNSV_ISE_SB_EENSV_ISF_SB_EEEEESH_SI_SH_SI_NS1F_6fusion15FusionCallbacksIS1J_NS1N_17LinearCombinationISH_fSH_fLNS_15FloatRoundStyleE2EEESG_S1M_JEEENS4_5SM1004TMEM4LOAD26SM100_TMEM_LOAD_32dp32b64xES12_S1C_NS4_39AutoVectorizingCopyWithAssumedAlignmentILi128EEENS4_14SM90_TMA_STOREES1C_S1Y_S1Y_EEEvvEEEEvNT_6ParamsE)
        /*0044*/ 	.word	0x00000000
.L_29:


//--------------------- .nv.compat                --------------------------
	.section	.nv.compat,"",@"SHT_CUDA_COMPAT_INFO"
	.align	4
        /*0000*/ 	.byte	0x02, 0x09, 0x01, 0x00, 0x02, 0x02, 0x02, 0x00, 0x02, 0x05, 0x05, 0x00, 0x03, 0x07, 0x01, 0x01
        /*0010*/ 	.byte	0x02, 0x03, 0x01, 0x00, 0x02, 0x06, 0x01, 0x00, 0x04, 0x0b, 0x08, 0x00, 0x09, 0x00, 0x00, 0x00
        /*0020*/ 	.byte	0x00, 0x00, 0x00, 0x00


//--------------------- .nv.info._ZN7cutlass13device_kernelINS_4gemm6kernel13GemmUniversalIN4cute5tupleIJiiiiEEENS1_10collective13CollectiveMmaINS1_35MainloopSm100TmaUmmaWarpSpecializedILi4ELi2ELi4ENS5_IJNS4_1CILi1EEESB_SB_EEEEENS5_IJNSA_ILi128EEESE_NSA_ILi64EEEEEENS_12float_e4m3_tENS5_IJlSB_lEEESH_SI_NS4_8TiledMMAINS4_8MMA_AtomIJNS4_10MMA_TraitsINS4_19SM100_MMA_F8F6F4_SSEJSH_SH_fSE_SE_NS4_17integral_constantINS4_4UMMA5MajorELSP_0EEESQ_NSN_INSO_7ScaleInELSR_0EEESS_EEEEEENS4_6LayoutISC_NS5_IJNSA_ILi0EEESW_SW_EEEEENS5_IJNS4_10UnderscoreESZ_SZ_EEEEENS4_13SM90_TMA_LOADENS4_14ComposedLayoutINS4_7SwizzleILi2ELi4ELi3EEENS4_18smem_ptr_flag_bitsILi8EEENSV_INS5_IJNSA_ILi8EEESF_EEENS5_IJSF_SB_EEEEEEEvNS4_8identityES12_S1C_vS1D_EENS_8epilogue10collective18CollectiveEpilogueINS1F_23Sm100TmaWarpSpecializedILi2ELi2ELi64ELb0ELb0EEEJSG_NS5_IJNSV_ISE_SB_EENSV_ISF_SB_EEEEESH_SI_SH_SI_NS1F_6fusion15FusionCallbacksIS1J_NS1N_17LinearCombinationISH_fSH_fLNS_15FloatRoundStyleE2EEESG_S1M_JEEENS4_5SM1004TMEM4LOAD26SM100_TMEM_LOAD_32dp32b64xES12_S1C_NS4_39AutoVectorizingCopyWithAssumedAlignmentILi128EEENS4_14SM90_TMA_STOREES1C_S1Y_S1Y_EEEvvEEEEvNT_6ParamsE --------------------------
	.section	.nv.info._ZN7cutlass13device_kernelINS_4gemm6kernel13GemmUniversalIN4cute5tupleIJiiiiEEENS1_10collective13CollectiveMmaINS1_35MainloopSm100TmaUmmaWarpSpecializedILi4ELi2ELi4ENS5_IJNS4_1CILi1EEESB_SB_EEEEENS5_IJNSA_ILi128EEESE_NSA_ILi64EEEEEENS_12float_e4m3_tENS5_IJlSB_lEEESH_SI_NS4_8TiledMMAINS4_8MMA_AtomIJNS4_10MMA_TraitsINS4_19SM100_MMA_F8F6F4_SSEJSH_SH_fSE_SE_NS4_17integral_constantINS4_4UMMA5MajorELSP_0EEESQ_NSN_INSO_7ScaleInELSR_0EEESS_EEEEEENS4_6LayoutISC_NS5_IJNSA_ILi0EEESW_SW_EEEEENS5_IJNS4_10UnderscoreESZ_SZ_EEEEENS4_13SM90_TMA_LOADENS4_14ComposedLayoutINS4_7SwizzleILi2ELi4ELi3EEENS4_18smem_ptr_flag_bitsILi8EEENSV_INS5_IJNSA_ILi8EEESF_EEENS5_IJSF_SB_EEEEEEEvNS4_8identityES12_S1C_vS1D_EENS_8epilogue10collective18CollectiveEpilogueINS1F_23Sm100TmaWarpSpecializedILi2ELi2ELi64ELb0ELb0EEEJSG_NS5_IJNSV_ISE_SB_EENSV_ISF_SB_EEEEESH_SI_SH_SI_NS1F_6fusion15FusionCallbacksIS1J_NS1N_17LinearCombinationISH_fSH_fLNS_15FloatRoundStyleE2EEESG_S1M_JEEENS4_5SM1004TMEM4LOAD26SM100_TMEM_LOAD_32dp32b64xES12_S1C_NS4_39AutoVectorizingCopyWithAssumedAlignmentILi128EEENS4_14SM90_TMA_STOREES1C_S1Y_S1Y_EEEvvEEEEvNT_6ParamsE,"",@"SHT_CUDA_INFO"
	.sectionflags	@""
	.align	4


	//----- nvinfo : EIATTR_CUDA_API_VERSION
	.align		4
        /*0000*/ 	.byte	0x04, 0x37
        /*0002*/ 	.short	(.L_31 - .L_30)
.L_30:
        /*0004*/ 	.word	0x00000082


	//----- nvinfo : EIATTR_KPARAM_INFO
	.align		4
.L_31:
        /*0008*/ 	.byte	0x04, 0x17
        /*000a*/ 	.short	(.L_33 - .L_32)
.L_32:
        /*000c*/ 	.word	0x00000000
        /*0010*/ 	.short	0x0000
        /*0012*/ 	.short	0x0000
        /*0014*/ 	.byte	0x00, 0xf0, 0x01, 0x20


	//----- nvinfo : EIATTR_AT_ENTRY_FRAGMENTS
	.align		4
.L_33:
        /*0018*/ 	.byte	0x04, 0x4f
        /*001a*/ 	.short	(.L_35 - .L_34)


	//   ....[0]....
.L_34:
        /*001c*/ 	.word	0x00000006


	//----- nvinfo : EIATTR_RESERVED_SMEM_USED
	.align		4
.L_35:
        /*0020*/ 	.byte	0x01, 0x41
	.zero		2


	//----- nvinfo : EIATTR_SPARSE_MMA_MASK
	.align		4
        /*0024*/ 	.byte	0x03, 0x50
        /*0026*/ 	.short	0x0000


	//----- nvinfo : EIATTR_TCGEN05_1CTA_USED
	.align		4
        /*0028*/ 	.byte	0x01, 0x51
	.zero		2


	//----- nvinfo : EIATTR_MAXREG_COUNT
	.align		4
        /*002c*/ 	.byte	0x03, 0x1b
        /*002e*/ 	.short	0x00ff


	//----- nvinfo : EIATTR_NUM_BARRIERS
	.align		4
        /*0030*/ 	.byte	0x02, 0x4c
        /*0032*/ 	.byte	0x07
	.zero		1


	//----- nvinfo : EIATTR_EXTERNS
	.align		4
        /*0034*/ 	.byte	0x04, 0x0f
        /*0036*/ 	.short	(.L_37 - .L_36)


	//   ....[0]....
	.align		4
.L_36:
        /*0038*/ 	.word	index@(__assertfail)


	//----- nvinfo : EIATTR_MERCURY_ISA_VERSION
	.align		4
.L_37:
        /*003c*/ 	.byte	0x03, 0x5f
        /*003e*/ 	.short	0x0101


	//----- nvinfo : EIATTR_INT_WARP_WIDE_INSTR_OFFSETS
	.align		4
        /*0040*/ 	.byte	0x04, 0x31
        /*0042*/ 	.short	(.L_39 - .L_38)


	//   ....[0]....
.L_38:
        /*0044*/ 	.word	0x00001d80


	//   ....[1]....
        /*0048*/ 	.word	0x000036f0


	//   ....[2]....
        /*004c*/ 	.word	0x00003710


	//   ....[3]....
        /*0050*/ 	.word	0x00003740


	//   ....[4]....
        /*0054*/ 	.word	0x00004070


	//   ....[5]....
        /*0058*/ 	.word	0x000040e0


	//   ....[6]....
        /*005c*/ 	.word	0x000042c0


	//   ....[7]....
        /*0060*/ 	.word	0x00004420


	//----- nvinfo : EIATTR_COOP_GROUP_MASK_REGIDS
	.align		4
.L_39:
        /*0064*/ 	.byte	0x04, 0x29
        /*0066*/ 	.short	(.L_41 - .L_40)


	//   ....[0]....
.L_40:
        /*0068*/ 	.word	0xffffffff


	//   ....[1]....
        /*006c*/ 	.word	0xffffffff


	//   ....[2]....
        /*0070*/ 	.word	0xffffffff


	//   ....[3]....
        /*0074*/ 	.word	0xffffffff


	//   ....[4]....
        /*0078*/ 	.word	0xffffffff


	//   ....[5]....
        /*007c*/ 	.word	0xffffffff


	//   ....[6]....
        /*0080*/ 	.word	0xffffffff


	//   ....[7]....
        /*0084*/ 	.word	0xffffffff


	//   ....[8]....
        /*0088*/ 	.word	0xffffffff


	//   ....[9]....
        /*008c*/ 	.word	0xffffffff


	//   ....[10]....
        /*0090*/ 	.word	0xffffffff


	//   ....[11]....
        /*0094*/ 	.word	0xffffffff


	//   ....[12]....
        /*0098*/ 	.word	0xffffffff


	//----- nvinfo : EIATTR_COOP_GROUP_INSTR_OFFSETS
	.align		4
.L_41:
        /*009c*/ 	.byte	0x04, 0x28
        /*009e*/ 	.short	(.L_43 - .L_42)


	//   ....[0]....
.L_42:
        /*00a0*/ 	.word	0x00000090


	//   ....[1]....
        /*00a4*/ 	.word	0x000004d0


	//   ....[2]....
        /*00a8*/ 	.word	0x00000640


	//   ....[3]....
        /*00ac*/ 	.word	0x000007a0


	//   ....[4]....
        /*00b0*/ 	.word	0x000008a0


	//   ....[5]....
        /*00b4*/ 	.word	0x00000a10


	//   ....[6]....
        /*00b8*/ 	.word	0x00000bb0


	//   ....[7]....
        /*00bc*/ 	.word	0x00001c60


	//   ....[8]....
        /*00c0*/ 	.word	0x00002a40


	//   ....[9]....
        /*00c4*/ 	.word	0x00002c50


	//   ....[10]....
        /*00c8*/ 	.word	0x00002c80


	//   ....[11]....
        /*00cc*/ 	.word	0x000035d0


	//   ....[12]....
        /*00d0*/ 	.word	0x00003800


	//----- nvinfo : EIATTR_VRC_CTA_INIT_COUNT
	.align		4
.L_43:
        /*00d4*/ 	.byte	0x02, 0x4a
        /*00d6*/ 	.byte	0x80
	.zero		1


	//----- nvinfo : EIATTR_SYSCALL_OFFSETS
	.align		4
        /*00d8*/ 	.byte	0x04, 0x46
        /*00da*/ 	.short	(.L_45 - .L_44)


	//   ....[0]....
.L_44:
        /*00dc*/ 	.word	0x00004e50


	//   ....[1]....
        /*00e0*/ 	.word	0x00004f90


	//   ....[2]....
        /*00e4*/ 	.word	0x000057f0


	//   ....[3]....
        /*00e8*/ 	.word	0x00006e00


	//----- nvinfo : EIATTR_MBARRIER_INSTR_OFFSETS
	.align		4
.L_45:
        /*00ec*/ 	.byte	0x04, 0x39
        /*00ee*/ 	.short	(.L_47 - .L_46)


	//   ....[0]....
.L_46:
        /*00f0*/ 	.word	0x000005b0
        /*00f4*/ 	.word	0x000000ff
        /*00f8*/ 	.word	0x00000000
        /*00fc*/ 	.short	0x0100
        /*00fe*/ 	.byte	0x05
	.zero		1


	//   ....[1]....
        /*0100*/ 	.word	0x000005c0
        /*0104*/ 	.word	0x000000ff
        /*0108*/ 	.word	0x00000020
        /*010c*/ 	.short	0x0100
        /*010e*/ 	.byte	0x05
	.zero		1


	//   ....[2]....
        /*0110*/ 	.word	0x000005d0
        /*0114*/ 	.word	0x000000ff
        /*0118*/ 	.word	0x00000008
        /*011c*/ 	.short	0x0100
        /*011e*/ 	.byte	0x05
	.zero		1


	//   ....[3]....
        /*0120*/ 	.word	0x000005e0
        /*0124*/ 	.word	0x000000ff
        /*0128*/ 	.word	0x00000028
        /*012c*/ 	.short	0x0100
        /*012e*/ 	.byte	0x05
	.zero		1


	//   ....[4]....
        /*0130*/ 	.word	0x000005f0
        /*0134*/ 	.word	0x000000ff
        /*0138*/ 	.word	0x00000010
        /*013c*/ 	.short	0x0100
        /*013e*/ 	.byte	0x05
	.zero		1


	//   ....[5]....
        /*0140*/ 	.word	0x00000600
        /*0144*/ 	.word	0x000000ff
        /*0148*/ 	.word	0x00000030
        /*014c*/ 	.short	0x0100
        /*014e*/ 	.byte	0x05
	.zero		1


	//   ....[6]....
        /*0150*/ 	.word	0x00000610
        /*0154*/ 	.word	0x000000ff
        /*0158*/ 	.word	0x00000018
        /*015c*/ 	.short	0x0100
        /*015e*/ 	.byte	0x05
	.zero		1


	//   ....[7]....
        /*0160*/ 	.word	0x00000620
        /*0164*/ 	.word	0x000000ff
        /*0168*/ 	.word	0x00000038
        /*016c*/ 	.short	0x0100
        /*016e*/ 	.byte	0x05
	.zero		1


	//   ....[8]....
        /*0170*/ 	.word	0x00000750
        /*0174*/ 	.word	0x000000ff
        /*0178*/ 	.word	0x00000040
        /*017c*/ 	.short	0x0100
        /*017e*/ 	.byte	0x07
	.zero		1


	//   ....[9]....
        /*0180*/ 	.word	0x00000760
        /*0184*/ 	.word	0x000000ff
        /*0188*/ 	.word	0x00000050
        /*018c*/ 	.short	0x0100
        /*018e*/ 	.byte	0x07
	.zero		1


	//   ....[10]....
        /*0190*/ 	.word	0x00000770
        /*0194*/ 	.word	0x000000ff
        /*0198*/ 	.word	0x00000048
        /*019c*/ 	.short	0x0100
        /*019e*/ 	.byte	0x07
	.zero		1


	//   ....[11]....
        /*01a0*/ 	.word	0x00000780
        /*01a4*/ 	.word	0x000000ff
        /*01a8*/ 	.word	0x00000058
        /*01ac*/ 	.short	0x0100
        /*01ae*/ 	.byte	0x07
	.zero		1


	//   ....[12]....
        /*01b0*/ 	.word	0x00000870
        /*01b4*/ 	.word	0x000000ff
        /*01b8*/ 	.word	0x00000060
        /*01bc*/ 	.short	0x0100
        /*01be*/ 	.byte	0x05
	.zero		1


	//   ....[13]....
        /*01c0*/ 	.word	0x00000880
        /*01c4*/ 	.word	0x000000ff
        /*01c8*/ 	.word	0x00000068
        /*01cc*/ 	.short	0x0100
        /*01ce*/ 	.byte	0x05
	.zero		1


	//   ....[14]....
        /*01d0*/ 	.word	0x000009c0
        /*01d4*/ 	.word	0x000000ff
        /*01d8*/ 	.word	0x00000070
        /*01dc*/ 	.short	0x0100
        /*01de*/ 	.byte	0x05
	.zero		1


	//   ....[15]....
        /*01e0*/ 	.word	0x000009d0
        /*01e4*/ 	.word	0x000000ff
        /*01e8*/ 	.word	0x00000080
        /*01ec*/ 	.short	0x0100
        /*01ee*/ 	.byte	0x05
	.zero		1


	//   ....[16]....
        /*01f0*/ 	.word	0x000009e0
        /*01f4*/ 	.word	0x000000ff
        /*01f8*/ 	.word	0x00000078
        /*01fc*/ 	.short	0x0100
        /*01fe*/ 	.byte	0x05
	.zero		1


	//   ....[17]....
        /*0200*/ 	.word	0x000009f0
        /*0204*/ 	.word	0x000000ff
        /*0208*/ 	.word	0x00000088
        /*020c*/ 	.short	0x0100
        /*020e*/ 	.byte	0x05
	.zero		1


	//   ....[18]....
        /*0210*/ 	.word	0x00000b20
        /*0214*/ 	.word	0x000000ff
        /*0218*/ 	.word	0x00000090
        /*021c*/ 	.short	0x0100
        /*021e*/ 	.byte	0x07
	.zero		1


	//   ....[19]....
        /*0220*/ 	.word	0x00000b30
        /*0224*/ 	.word	0x000000ff
        /*0228*/ 	.word	0x000000b0
        /*022c*/ 	.short	0x0100
        /*022e*/ 	.byte	0x07
	.zero		1


	//   ....[20]....
        /*0230*/ 	.word	0x00000b40
        /*0234*/ 	.word	0x000000ff
        /*0238*/ 	.word	0x00000098
        /*023c*/ 	.short	0x0100
        /*023e*/ 	.byte	0x07
	.zero		1


	//   ....[21]....
        /*0240*/ 	.word	0x00000b50
        /*0244*/ 	.word	0x000000ff
        /*0248*/ 	.word	0x000000b8
        /*024c*/ 	.short	0x0100
        /*024e*/ 	.byte	0x07
	.zero		1


	//   ....[22]....
        /*0250*/ 	.word	0x00000b60
        /*0254*/ 	.word	0x000000ff
        /*0258*/ 	.word	0x000000a0
        /*025c*/ 	.short	0x0100
        /*025e*/ 	.byte	0x07
	.zero		1


	//   ....[23]....
        /*0260*/ 	.word	0x00000b70
        /*0264*/ 	.word	0x000000ff
        /*0268*/ 	.word	0x000000c0
        /*026c*/ 	.short	0x0100
        /*026e*/ 	.byte	0x07
	.zero		1


	//   ....[24]....
        /*0270*/ 	.word	0x00000b80
        /*0274*/ 	.word	0x000000ff
        /*0278*/ 	.word	0x000000a8
        /*027c*/ 	.short	0x0100
        /*027e*/ 	.byte	0x07
	.zero		1


	//   ....[25]....
        /*0280*/ 	.word	0x00000b90
        /*0284*/ 	.word	0x000000ff
        /*0288*/ 	.word	0x000000c8
        /*028c*/ 	.short	0x0100
        /*028e*/ 	.byte	0x07
	.zero		1


	//   ....[26]....
        /*0290*/ 	.word	0x00000c80
        /*0294*/ 	.word	0x000000ff
        /*0298*/ 	.word	0x000000d0
        /*029c*/ 	.short	0x0100
        /*029e*/ 	.byte	0x05
	.zero		1


	//   ....[27]....
        /*02a0*/ 	.word	0x00000c90
        /*02a4*/ 	.word	0x000000ff
        /*02a8*/ 	.word	0x000000e0
        /*02ac*/ 	.short	0x0100
        /*02ae*/ 	.byte	0x05
	.zero		1


	//   ....[28]....
        /*02b0*/ 	.word	0x00000ca0
        /*02b4*/ 	.word	0x000000ff
        /*02b8*/ 	.word	0x000000d8
        /*02bc*/ 	.short	0x0100
        /*02be*/ 	.byte	0x05
	.zero		1


	//   ....[29]....
        /*02c0*/ 	.word	0x00000cb0
        /*02c4*/ 	.word	0x000000ff
        /*02c8*/ 	.word	0x000000e8
        /*02cc*/ 	.short	0x0100
        /*02ce*/ 	.byte	0x05
	.zero		1


	//   ....[30]....
        /*02d0*/ 	.word	0x00001580
        /*02d4*/ 	.word	0x00000003
        /*02d8*/ 	.word	0x000000e0
        /*02dc*/ 	.short	0x010a
        /*02de*/ 	.byte	0xff
	.zero		1


	//   ....[31]....
        /*02e0*/ 	.word	0x000015b0
        /*02e4*/ 	.word	0x00000003
        /*02e8*/ 	.word	0x000000d0
        /*02ec*/ 	.short	0x0101
        /*02ee*/ 	.byte	0xff
	.zero		1


	//   ....[32]....
        /*02f0*/ 	.word	0x00001680
        /*02f4*/ 	.word	0x000000ff
        /*02f8*/ 	.word	0x00000020
        /*02fc*/ 	.short	0x010a
        /*02fe*/ 	.byte	0x08
	.zero		1


	//   ....[33]....
        /*0300*/ 	.word	0x00001720
        /*0304*/ 	.word	0x000000ff
        /*0308*/ 	.word	0x00000020
        /*030c*/ 	.short	0x010a
        /*030e*/ 	.byte	0x21
	.zero		1


	//   ....[34]....
        /*0310*/ 	.word	0x00001880
        /*0314*/ 	.word	0x000000ff
        /*0318*/ 	.word	0x00000020
        /*031c*/ 	.short	0x010a
        /*031e*/ 	.byte	0x08
	.zero		1


	//   ....[35]....
        /*0320*/ 	.word	0x00001970
        /*0324*/ 	.word	0x000000ff
        /*0328*/ 	.word	0x00000068
        /*032c*/ 	.short	0x0101
        /*032e*/ 	.byte	0x04
	.zero		1


	//   ....[36]....
        /*0330*/ 	.word	0x00001990
        /*0334*/ 	.word	0x000000ff
        /*0338*/ 	.word	0x00000020
        /*033c*/ 	.short	0x010a
        /*033e*/ 	.byte	0x08
	.zero		1


	//   ....[37]....
        /*0340*/ 	.word	0x00001a10
        /*0344*/ 	.word	0x000000ff
        /*0348*/ 	.word	0x00000020
        /*034c*/ 	.short	0x010a
        /*034e*/ 	.byte	0x11
	.zero		1


	//   ....[38]....
        /*0350*/ 	.word	0x00001b70
        /*0354*/ 	.word	0x000000ff
        /*0358*/ 	.word	0x00000020
        /*035c*/ 	.short	0x010a
        /*035e*/ 	.byte	0x08
	.zero		1


	//   ....[39]....
        /*0360*/ 	.word	0x00001c90
        /*0364*/ 	.word	0x00000002
        /*0368*/ 	.word	0x00000070
        /*036c*/ 	.short	0x010a
        /*036e*/ 	.byte	0xff
	.zero		1


	//   ....[40]....
        /*0370*/ 	.word	0x00001d50
        /*0374*/ 	.word	0x00000002
        /*0378*/ 	.word	0x00000000
        /*037c*/ 	.short	0x0101
        /*037e*/ 	.byte	0xff
	.zero		1


	//   ....[41]....
        /*0380*/ 	.word	0x000022b0
        /*0384*/ 	.word	0x000000ff
        /*0388*/ 	.word	0x00000000
        /*038c*/ 	.short	0x010a
        /*038e*/ 	.byte	0x05
	.zero		1


	//   ....[42]....
        /*0390*/ 	.word	0x00002340
        /*0394*/ 	.word	0x000000ff
        /*0398*/ 	.word	0x00000000
        /*039c*/ 	.short	0x010a
        /*039e*/ 	.byte	0x05
	.zero		1


	//   ....[43]....
        /*03a0*/ 	.word	0x000023d0
        /*03a4*/ 	.word	0x000000ff
        /*03a8*/ 	.word	0x00000000
        /*03ac*/ 	.short	0x010a
        /*03ae*/ 	.byte	0x05
	.zero		1


	//   ....[44]....
        /*03b0*/ 	.word	0x00002470
        /*03b4*/ 	.word	0x00000000
        /*03b8*/ 	.word	0x00000000
        /*03bc*/ 	.short	0x010a
        /*03be*/ 	.byte	0xff
	.zero		1


	//   ....[45]....
        /*03c0*/ 	.word	0x00002590
        /*03c4*/ 	.word	0x00000000
        /*03c8*/ 	.word	0x000000d0
        /*03cc*/ 	.short	0x010a
        /*03ce*/ 	.byte	0xff
	.zero		1


	//   ....[46]....
        /*03d0*/ 	.word	0x000025f0
        /*03d4*/ 	.word	0x00000004
        /*03d8*/ 	.word	0x00000000
        /*03dc*/ 	.short	0x0101
        /*03de*/ 	.byte	0xff
	.zero		1


	//   ....[47]....
        /*03e0*/ 	.word	0x00002610
        /*03e4*/ 	.word	0x000000ff
        /*03e8*/ 	.word	0x00000080
        /*03ec*/ 	.short	0x010a
        /*03ee*/ 	.byte	0x05
	.zero		1


	//   ....[48]....
        /*03f0*/ 	.word	0x00002730
        /*03f4*/ 	.word	0x00000000
        /*03f8*/ 	.word	0x00000070
        /*03fc*/ 	.short	0x010a
        /*03fe*/ 	.byte	0xff
	.zero		1


	//   ....[49]....
        /*0400*/ 	.word	0x00002840
        /*0404*/ 	.word	0x00000000
        /*0408*/ 	.word	0x00000000
        /*040c*/ 	.short	0x0101
        /*040e*/ 	.byte	0xff
	.zero		1


	//   ....[50]....
        /*0410*/ 	.word	0x000028d0
        /*0414*/ 	.word	0x000000ff
        /*0418*/ 	.word	0x00000080
        /*041c*/ 	.short	0x0106
        /*041e*/ 	.byte	0x05
	.zero		1


	//   ....[51]....
        /*0420*/ 	.word	0x000028f0
        /*0424*/ 	.word	0x000000ff
        /*0428*/ 	.word	0x00000080
        /*042c*/ 	.short	0x010a
        /*042e*/ 	.byte	0x05
	.zero		1


	//   ....[52]....
        /*0430*/ 	.word	0x00002980
        /*0434*/ 	.word	0x000000ff
        /*0438*/ 	.word	0x00000080
        /*043c*/ 	.short	0x0106
        /*043e*/ 	.byte	0x04
	.zero		1


	//   ....[53]....
        /*0440*/ 	.word	0x000029c0
        /*0444*/ 	.word	0x00000000
        /*0448*/ 	.word	0x00000080
        /*044c*/ 	.short	0x010a
        /*044e*/ 	.byte	0xff
	.zero		1


	//   ....[54]....
        /*0450*/ 	.word	0x00002ec0
        /*0454*/ 	.word	0x00000000
        /*0458*/ 	.word	0x00000070
        /*045c*/ 	.short	0x010a
        /*045e*/ 	.byte	0xff
	.zero		1


	//   ....[55]....
        /*0460*/ 	.word	0x00002fd0
        /*0464*/ 	.word	0x00000003
        /*0468*/ 	.word	0x00000000
        /*046c*/ 	.short	0x0101
        /*046e*/ 	.byte	0xff
	.zero		1


	//   ....[56]....
        /*0470*/ 	.word	0x00002fe0
        /*0474*/ 	.word	0x000000ff
        /*0478*/ 	.word	0x00000000
        /*047c*/ 	.short	0x010a
        /*047e*/ 	.byte	0x04
	.zero		1


	//   ....[57]....
        /*0480*/ 	.word	0x00003000
        /*0484*/ 	.word	0x000000ff
        /*0488*/ 	.word	0x000000b0
        /*048c*/ 	.short	0x010a
        /*048e*/ 	.byte	0x08
	.zero		1


	//   ....[58]....
        /*0490*/ 	.word	0x000030d0
        /*0494*/ 	.word	0x000000ff
        /*0498*/ 	.word	0x00000000
        /*049c*/ 	.short	0x010a
        /*049e*/ 	.byte	0x07
	.zero		1


	//   ....[59]....
        /*04a0*/ 	.word	0x00003210
        /*04a4*/ 	.word	0x000000ff
        /*04a8*/ 	.word	0x00000000
        /*04ac*/ 	.short	0x010a
        /*04ae*/ 	.byte	0x04
	.zero		1


	//   ....[60]....
        /*04b0*/ 	.word	0x00003400
        /*04b4*/ 	.word	0x000000ff
        /*04b8*/ 	.word	0x00000000
        /*04bc*/ 	.short	0x010a
        /*04be*/ 	.byte	0x05
	.zero		1


	//   ....[61]....
        /*04c0*/ 	.word	0x00003490
        /*04c4*/ 	.word	0x000000ff
        /*04c8*/ 	.word	0x00000000
        /*04cc*/ 	.short	0x010a
        /*04ce*/ 	.byte	0x05
	.zero		1


	//   ....[62]....
        /*04d0*/ 	.word	0x00003520
        /*04d4*/ 	.word	0x000000ff
        /*04d8*/ 	.word	0x00000000
        /*04dc*/ 	.short	0x010a
        /*04de*/ 	.byte	0x05
	.zero		1


	//   ....[63]....
        /*04e0*/ 	.word	0x000035b0
        /*04e4*/ 	.word	0x000000ff
        /*04e8*/ 	.word	0x00000000
        /*04ec*/ 	.short	0x010a
        /*04ee*/ 	.byte	0x07
	.zero		1


	//   ....[64]....
        /*04f0*/ 	.word	0x00003a10
        /*04f4*/ 	.word	0x00000000
        /*04f8*/ 	.word	0x00000070
        /*04fc*/ 	.short	0x010a
        /*04fe*/ 	.byte	0xff
	.zero		1


	//   ....[65]....
        /*0500*/ 	.word	0x00003ad0
        /*0504*/ 	.word	0x00000000
        /*0508*/ 	.word	0x00000000
        /*050c*/ 	.short	0x0101
        /*050e*/ 	.byte	0xff
	.zero		1


	//   ....[66]....
        /*0510*/ 	.word	0x00003df0
        /*0514*/ 	.word	0x000000ff
        /*0518*/ 	.word	0x00000068
        /*051c*/ 	.short	0x010a
        /*051e*/ 	.byte	0x07
	.zero		1


	//   ....[67]....
        /*0520*/ 	.word	0x00003fe0
        /*0524*/ 	.word	0x000000ff
        /*0528*/ 	.word	0x00000050
        /*052c*/ 	.short	0x010a
        /*052e*/ 	.byte	0x07
	.zero		1


	//   ....[68]....
        /*0530*/ 	.word	0x000041b0
        /*0534*/ 	.word	0x000000ff
        /*0538*/ 	.word	0x00000040
        /*053c*/ 	.short	0x010b
        /*053e*/ 	.byte	0x07
	.zero		1


	//   ....[69]....
        /*0540*/ 	.word	0x00004220
        /*0544*/ 	.word	0x000000ff
        /*0548*/ 	.word	0x00000000
        /*054c*/ 	.short	0x0101
        /*054e*/ 	.byte	0x08
	.zero		1


	//   ....[70]....
        /*0550*/ 	.word	0x00004250
        /*0554*/ 	.word	0x000000ff
        /*0558*/ 	.word	0x00000058
        /*055c*/ 	.short	0x010a
        /*055e*/ 	.byte	0x07
	.zero		1


	//   ....[71]....
        /*0560*/ 	.word	0x00004460
        /*0564*/ 	.word	0x000000ff
        /*0568*/ 	.word	0x00000048
        /*056c*/ 	.short	0x010b
        /*056e*/ 	.byte	0x07
	.zero		1


	//   ....[72]....
        /*0570*/ 	.word	0x00004480
        /*0574*/ 	.word	0x000000ff
        /*0578*/ 	.word	0x00000000
        /*057c*/ 	.short	0x0101
        /*057e*/ 	.byte	0x0d
	.zero		1


	//   ....[73]....
        /*0580*/ 	.word	0x000044b0
        /*0584*/ 	.word	0x000000ff
        /*0588*/ 	.word	0x00000050
        /*058c*/ 	.short	0x010a
        /*058e*/ 	.byte	0x07
	.zero		1


	//   ....[74]....
        /*0590*/ 	.word	0x000044f0
        /*0594*/ 	.word	0x00000000
        /*0598*/ 	.word	0x00000058
        /*059c*/ 	.short	0x010a
        /*059e*/ 	.byte	0xff
	.zero		1


	//   ....[75]....
        /*05a0*/ 	.word	0x00004820
        /*05a4*/ 	.word	0x00000000
        /*05a8*/ 	.word	0x00000070
        /*05ac*/ 	.short	0x010a
        /*05ae*/ 	.byte	0xff
	.zero		1


	//   ....[76]....
        /*05b0*/ 	.word	0x00004930
        /*05b4*/ 	.word	0x00000000
        /*05b8*/ 	.word	0x00000000
        /*05bc*/ 	.short	0x0101
        /*05be*/ 	.byte	0xff
	.zero		1


	//   ....[77]....
        /*05c0*/ 	.word	0x00005390
        /*05c4*/ 	.word	0x00000003
        /*05c8*/ 	.word	0x00000040
        /*05cc*/ 	.short	0x010a
        /*05ce*/ 	.byte	0xff
	.zero		1


	//   ....[78]....
        /*05d0*/ 	.word	0x000053d0
        /*05d4*/ 	.word	0x000000cf
        /*05d8*/ 	.word	0x00000090
        /*05dc*/ 	.short	0x010a
        /*05de*/ 	.byte	0xff
	.zero		1


	//   ....[79]....
        /*05e0*/ 	.word	0x00005500
        /*05e4*/ 	.word	0x00000003
        /*05e8*/ 	.word	0x00000040
        /*05ec*/ 	.short	0x010a
        /*05ee*/ 	.byte	0xff
	.zero		1


	//   ....[80]....
        /*05f0*/ 	.word	0x00005660
        /*05f4*/ 	.word	0x00000000
        /*05f8*/ 	.word	0x00000000
        /*05fc*/ 	.short	0x0101
        /*05fe*/ 	.byte	0xff
	.zero		1


	//   ....[81]....
        /*0600*/ 	.word	0x000056c0
        /*0604*/ 	.word	0x000000cf
        /*0608*/ 	.word	0x00000090
        /*060c*/ 	.short	0x010a
        /*060e*/ 	.byte	0xff
	.zero		1


	//   ....[82]....
        /*0610*/ 	.word	0x00006a70
        /*0614*/ 	.word	0x000000d2
        /*0618*/ 	.word	0x00000040
        /*061c*/ 	.short	0x010a
        /*061e*/ 	.byte	0xff
	.zero		1


	//   ....[83]....
        /*0620*/ 	.word	0x00006b40
        /*0624*/ 	.word	0x000000d2
        /*0628*/ 	.word	0x00000040
        /*062c*/ 	.short	0x010a
        /*062e*/ 	.byte	0xff
	.zero		1


	//   ....[84]....
        /*0630*/ 	.word	0x00006c80
        /*0634*/ 	.word	0x00000003
        /*0638*/ 	.word	0x00000000
        /*063c*/ 	.short	0x0101
        /*063e*/ 	.byte	0xff
	.zero		1


	//   ....[85]....
        /*0640*/ 	.word	0x00007190
        /*0644*/ 	.word	0x000000ff
        /*0648*/ 	.word	0x00000000
        /*064c*/ 	.short	0x0101
        /*064e*/ 	.byte	0x05
	.zero		1


	//   ....[86]....
        /*0650*/ 	.word	0x00008110
        /*0654*/ 	.word	0x00000003
        /*0658*/ 	.word	0x000000e0
        /*065c*/ 	.short	0x010a
        /*065e*/ 	.byte	0xff
	.zero		1


	//   ....[87]....
        /*0660*/ 	.word	0x00008170
        /*0664*/ 	.word	0x00000002
        /*0668*/ 	.word	0x00000020
        /*066c*/ 	.short	0x010a
        /*066e*/ 	.byte	0xff
	.zero		1


	//   ....[88]....
        /*0670*/ 	.word	0x000081d0
        /*0674*/ 	.word	0x00000002
        /*0678*/ 	.word	0x00000020
        /*067c*/ 	.short	0x010a
        /*067e*/ 	.byte	0xff
	.zero		1


	//   ....[89]....
        /*0680*/ 	.word	0x00008220
        /*0684*/ 	.word	0x00000002
        /*0688*/ 	.word	0x00000070
        /*068c*/ 	.short	0x010a
        /*068e*/ 	.byte	0xff
	.zero		1


	//   ....[90]....
        /*0690*/ 	.word	0x00008280
        /*0694*/ 	.word	0x00000000
        /*0698*/ 	.word	0x00000000
        /*069c*/ 	.short	0x010a
        /*069e*/ 	.byte	0xff
	.zero		1


	//   ....[91]....
        /*06a0*/ 	.word	0x000082e0
        /*06a4*/ 	.word	0x00000000
        /*06a8*/ 	.word	0x00000000
        /*06ac*/ 	.short	0x010a
        /*06ae*/ 	.byte	0xff
	.zero		1


	//   ....[92]....
        /*06b0*/ 	.word	0x00008340
        /*06b4*/ 	.word	0x00000000
        /*06b8*/ 	.word	0x00000000
        /*06bc*/ 	.short	0x010a
        /*06be*/ 	.byte	0xff
	.zero		1


	//   ....[93]....
        /*06c0*/ 	.word	0x00008390
        /*06c4*/ 	.word	0x00000000
        /*06c8*/ 	.word	0x000000d0
        /*06cc*/ 	.short	0x010a
        /*06ce*/ 	.byte	0xff
	.zero		1


	//   ....[94]....
        /*06d0*/ 	.word	0x000083f0
        /*06d4*/ 	.word	0x00000000
        /*06d8*/ 	.word	0x00000080
        /*06dc*/ 	.short	0x010a
        /*06de*/ 	.byte	0xff
	.zero		1


	//   ....[95]....
        /*06e0*/ 	.word	0x00008440
        /*06e4*/ 	.word	0x00000000
        /*06e8*/ 	.word	0x00000070
        /*06ec*/ 	.short	0x010a
        /*06ee*/ 	.byte	0xff
	.zero		1


	//   ....[96]....
        /*06f0*/ 	.word	0x000084a0
        /*06f4*/ 	.word	0x00000000
        /*06f8*/ 	.word	0x00000080
        /*06fc*/ 	.short	0x010a
        /*06fe*/ 	.byte	0xff
	.zero		1


	//   ....[97]....
        /*0700*/ 	.word	0x000084f0
        /*0704*/ 	.word	0x00000000
        /*0708*/ 	.word	0x00000070
        /*070c*/ 	.short	0x010a
        /*070e*/ 	.byte	0xff
	.zero		1


	//   ....[98]....
        /*0710*/ 	.word	0x00008550
        /*0714*/ 	.word	0x00000003
        /*0718*/ 	.word	0x000000b0
        /*071c*/ 	.short	0x010a
        /*071e*/ 	.byte	0xff
	.zero		1


	//   ....[99]....
        /*0720*/ 	.word	0x000085b0
        /*0724*/ 	.word	0x00000000
        /*0728*/ 	.word	0x00000000
        /*072c*/ 	.short	0x010a
        /*072e*/ 	.byte	0xff
	.zero		1


	//   ....[100]....
        /*0730*/ 	.word	0x00008610
        /*0734*/ 	.word	0x00000000
        /*0738*/ 	.word	0x00000000
        /*073c*/ 	.short	0x010a
        /*073e*/ 	.byte	0xff
	.zero		1


	//   ....[101]....
        /*0740*/ 	.word	0x00008670
        /*0744*/ 	.word	0x00000000
        /*0748*/ 	.word	0x00000000
        /*074c*/ 	.short	0x010a
        /*074e*/ 	.byte	0xff
	.zero		1


	//   ....[102]....
        /*0750*/ 	.word	0x000086d0
        /*0754*/ 	.word	0x00000000
        /*0758*/ 	.word	0x00000000
        /*075c*/ 	.short	0x010a
        /*075e*/ 	.byte	0xff
	.zero		1


	//   ....[103]....
        /*0760*/ 	.word	0x00008730
        /*0764*/ 	.word	0x00000000
        /*0768*/ 	.word	0x00000000
        /*076c*/ 	.short	0x010a
        /*076e*/ 	.byte	0xff
	.zero		1


	//   ....[104]....
        /*0770*/ 	.word	0x00008780
        /*0774*/ 	.word	0x00000000
        /*0778*/ 	.word	0x00000070
        /*077c*/ 	.short	0x010a
        /*077e*/ 	.byte	0xff
	.zero		1


	//   ....[105]....
        /*0780*/ 	.word	0x000087e0
        /*0784*/ 	.word	0x00000000
        /*0788*/ 	.word	0x00000068
        /*078c*/ 	.short	0x010a
        /*078e*/ 	.byte	0xff
	.zero		1


	//   ....[106]....
        /*0790*/ 	.word	0x00008840
        /*0794*/ 	.word	0x00000003
        /*0798*/ 	.word	0x00000050
        /*079c*/ 	.short	0x010a
        /*079e*/ 	.byte	0xff
	.zero		1


	//   ....[107]....
        /*07a0*/ 	.word	0x000088a0
        /*07a4*/ 	.word	0x00000003
        /*07a8*/ 	.word	0x00000058
        /*07ac*/ 	.short	0x010a
        /*07ae*/ 	.byte	0xff
	.zero		1


	//   ....[108]....
        /*07b0*/ 	.word	0x00008900
        /*07b4*/ 	.word	0x00000000
        /*07b8*/ 	.word	0x00000050
        /*07bc*/ 	.short	0x010a
        /*07be*/ 	.byte	0xff
	.zero		1


	//   ....[109]....
        /*07c0*/ 	.word	0x00008950
        /*07c4*/ 	.word	0x00000000
        /*07c8*/ 	.word	0x00000070
        /*07cc*/ 	.short	0x010a
        /*07ce*/ 	.byte	0xff
	.zero		1


	//   ....[110]....
        /*07d0*/ 	.word	0x000089a0
        /*07d4*/ 	.word	0x00000003
        /*07d8*/ 	.word	0x00000040
        /*07dc*/ 	.short	0x010a
        /*07de*/ 	.byte	0xff
	.zero		1


	//   ....[111]....
        /*07e0*/ 	.word	0x000089f0
        /*07e4*/ 	.word	0x000000cf
        /*07e8*/ 	.word	0x00000090
        /*07ec*/ 	.short	0x010a
        /*07ee*/ 	.byte	0xff
	.zero		1


	//   ....[112]....
        /*07f0*/ 	.word	0x00008a40
        /*07f4*/ 	.word	0x000000d2
        /*07f8*/ 	.word	0x00000040
        /*07fc*/ 	.short	0x010a
        /*07fe*/ 	.byte	0xff
	.zero		1


	//----- nvinfo : EIATTR_NUM_MBARRIERS
	.align		4
.L_47:
        /*0800*/ 	.byte	0x03, 0x38
        /*0802*/ 	.short	0x001e


	//----- nvinfo : EIATTR_EXIT_INSTR_OFFSETS
	.align		4
        /*0804*/ 	.byte	0x04, 0x1c
        /*0806*/ 	.short	(.L_49 - .L_48)


	//   ....[0]....
.L_48:
        /*0808*/ 	.word	0x000024a0


	//   ....[1]....
        /*080c*/ 	.word	0x00002990


	//   ....[2]....
        /*0810*/ 	.word	0x000029f0


	//   ....[3]....
        /*0814*/ 	.word	0x00003810


	//   ....[4]....
        /*0818*/ 	.word	0x00004520


	//   ....[5]....
        /*081c*/ 	.word	0x00004560


	//   ....[6]....
        /*0820*/ 	.word	0x00008100


	//----- nvinfo : EIATTR_MAX_THREADS
	.align		4
.L_49:
        /*0824*/ 	.byte	0x04, 0x05
        /*0826*/ 	.short	(.L_51 - .L_50)
.L_50:
        /*0828*/ 	.word	0x00000100
        /*082c*/ 	.word	0x00000001
        /*0830*/ 	.word	0x00000001


	//----- nvinfo : EIATTR_CRS_STACK_SIZE
	.align		4
.L_51:
        /*0834*/ 	.byte	0x04, 0x1e
        /*0836*/ 	.short	(.L_53 - .L_52)
.L_52:
        /*0838*/ 	.word	0x00000000


	//----- nvinfo : EIATTR_CBANK_PARAM_SIZE
	.align		4
.L_53:
        /*083c*/ 	.byte	0x03, 0x19
        /*083e*/ 	.short	0x0800


	//----- nvinfo : EIATTR_PARAM_CBANK
	.align		4
        /*0840*/ 	.byte	0x04, 0x0a
        /*0842*/ 	.short	(.L_55 - .L_54)
	.align		4
.L_54:
        /*0844*/ 	.word	index@(.nv.constant0._ZN7cutlass13device_kernelINS_4gemm6kernel13GemmUniversalIN4cute5tupleIJiiiiEEENS1_10collective13CollectiveMmaINS1_35MainloopSm100TmaUmmaWarpSpecializedILi4ELi2ELi4ENS5_IJNS4_1CILi1EEESB_SB_EEEEENS5_IJNSA_ILi128EEESE_NSA_ILi64EEEEEENS_12float_e4m3_tENS5_IJlSB_lEEESH_SI_NS4_8TiledMMAINS4_8MMA_AtomIJNS4_10MMA_TraitsINS4_19SM100_MMA_F8F6F4_SSEJSH_SH_fSE_SE_NS4_17integral_constantINS4_4UMMA5MajorELSP_0EEESQ_NSN_INSO_7ScaleInELSR_0EEESS_EEEEEENS4_6LayoutISC_NS5_IJNSA_ILi0EEESW_SW_EEEEENS5_IJNS4_10UnderscoreESZ_SZ_EEEEENS4_13SM90_TMA_LOADENS4_14ComposedLayoutINS4_7SwizzleILi2ELi4ELi3EEENS4_18smem_ptr_flag_bitsILi8EEENSV_INS5_IJNSA_ILi8EEESF_EEENS5_IJSF_SB_EEEEEEEvNS4_8identityES12_S1C_vS1D_EENS_8epilogue10collective18CollectiveEpilogueINS1F_23Sm100TmaWarpSpecializedILi2ELi2ELi64ELb0ELb0EEEJSG_NS5_IJNSV_ISE_SB_EENSV_ISF_SB_EEEEESH_SI_SH_SI_NS1F_6fusion15FusionCallbacksIS1J_NS1N_17LinearCombinationISH_fSH_fLNS_15FloatRoundStyleE2EEESG_S1M_JEEENS4_5SM1004TMEM4LOAD26SM100_TMEM_LOAD_32dp32b64xES12_S1C_NS4_39AutoVectorizingCopyWithAssumedAlignmentILi128EEENS4_14SM90_TMA_STOREES1C_S1Y_S1Y_EEEvvEEEEvNT_6ParamsE)
        /*0848*/ 	.short	0x0380
        /*084a*/ 	.short	0x0800


	//----- nvinfo : EIATTR_SW_WAR
	.align		4
.L_55:
        /*084c*/ 	.byte	0x04, 0x36
        /*084e*/ 	.short	(.L_57 - .L_56)
.L_56:
        /*0850*/ 	.word	0x00000008
.L_57:


//--------------------- .nv.callgraph             --------------------------
	.section	.nv.callgraph,"",@"SHT_CUDA_CALLGRAPH"
	.align	4
	.sectionentsize	8
	.align		4
        /*0000*/ 	.word	0x00000000
	.align		4
        /*0004*/ 	.word	0xffffffff
	.align		4
        /*0008*/ 	.word	index@(_ZN7cutlass13device_kernelINS_4gemm6kernel13GemmUniversalIN4cute5tupleIJiiiiEEENS1_10collective13CollectiveMmaINS1_35MainloopSm100TmaUmmaWarpSpecializedILi4ELi2ELi4ENS5_IJNS4_1CILi1EEESB_SB_EEEEENS5_IJNSA_ILi128EEESE_NSA_ILi64EEEEEENS_12float_e4m3_tENS5_IJlSB_lEEESH_SI_NS4_8TiledMMAINS4_8MMA_AtomIJNS4_10MMA_TraitsINS4_19SM100_MMA_F8F6F4_SSEJSH_SH_fSE_SE_NS4_17integral_constantINS4_4UMMA5MajorELSP_0EEESQ_NSN_INSO_7ScaleInELSR_0EEESS_EEEEEENS4_6LayoutISC_NS5_IJNSA_ILi0EEESW_SW_EEEEENS5_IJNS4_10UnderscoreESZ_SZ_EEEEENS4_13SM90_TMA_LOADENS4_14ComposedLayoutINS4_7SwizzleILi2ELi4ELi3EEENS4_18smem_ptr_flag_bitsILi8EEENSV_INS5_IJNSA_ILi8EEESF_EEENS5_IJSF_SB_EEEEEEEvNS4_8identityES12_S1C_vS1D_EENS_8epilogue10collective18CollectiveEpilogueINS1F_23Sm100TmaWarpSpecializedILi2ELi2ELi64ELb0ELb0EEEJSG_NS5_IJNSV_ISE_SB_EENSV_ISF_SB_EEEEESH_SI_SH_SI_NS1F_6fusion15FusionCallbacksIS1J_NS1N_17LinearCombinationISH_fSH_fLNS_15FloatRoundStyleE2EEESG_S1M_JEEENS4_5SM1004TMEM4LOAD26SM100_TMEM_LOAD_32dp32b64xES12_S1C_NS4_39AutoVectorizingCopyWithAssumedAlignmentILi128EEENS4_14SM90_TMA_STOREES1C_S1Y_S1Y_EEEvvEEEEvNT_6ParamsE)
	.align		4
        /*000c*/ 	.word	index@(__assertfail)
	.align		4
        /*0010*/ 	.word	0x00000000
	.align		4
        /*0014*/ 	.word	0xfffffffe
	.align		4
        /*0018*/ 	.word	0x00000000
	.align		4
        /*001c*/ 	.word	0xfffffffd
	.align		4
        /*0020*/ 	.word	0x00000000
	.align		4
        /*0024*/ 	.word	0xfffffffc


//--------------------- .nv.constant4             --------------------------
	.section	.nv.constant4,"a",@progbits
	.align	8
	.align		8
.nv.constant4:
        /*0000*/ 	.dword	__assertfail
	.align		8
        /*0008*/ 	.dword	__unnamed_1
	.align		8
        /*0010*/ 	.dword	__unnamed_2
	.align		8
        /*0018*/ 	.dword	_ZN40_INTERNAL_73ee714a_4_k_cu_5e290d67_347014cuda3std3__45__cpo5beginE
	.align		8
        /*0020*/ 	.dword	_ZN40_INTERNAL_73ee714a_4_k_cu_5e290d67_347014cuda3std3__45__cpo3endE
	.align		8
        /*0028*/ 	.dword	_ZN40_INTERNAL_73ee714a_4_k_cu_5e290d67_347014cuda3std3__45__cpo6cbeginE
	.align		8
        /*0030*/ 	.dword	_ZN40_INTERNAL_73ee714a_4_k_cu_5e290d67_347014cuda3std3__45__cpo4cendE
	.align		8
        /*0038*/ 	.dword	_ZN40_INTERNAL_73ee714a_4_k_cu_5e290d67_347014cuda3std3__442_GLOBAL__N__73ee714a_4_k_cu_5e290d67_347016ignoreE
	.align		8
        /*0040*/ 	.dword	_ZN40_INTERNAL_73ee714a_4_k_cu_5e290d67_347014cuda3std3__419piecewise_constructE
	.align		8
        /*0048*/ 	.dword	_ZN40_INTERNAL_73ee714a_4_k_cu_5e290d67_347014cuda3std3__48in_placeE
	.align		8
        /*0050*/ 	.dword	_ZN40_INTERNAL_73ee714a_4_k_cu_5e290d67_347014cuda3std6ranges3__45__cpo4swapE
	.align		8
        /*0058*/ 	.dword	_ZN40_INTERNAL_73ee714a_4_k_cu_5e290d67_347014cuda3std6ranges3__45__cpo9iter_moveE
	.align		8
        /*0060*/ 	.dword	_ZN40_INTERNAL_73ee714a_4_k_cu_5e290d67_347014cute7productE
	.align		8
        /*0068*/ 	.dword	_ZN40_INTERNAL_73ee714a_4_k_cu_5e290d67_347014cute1_E
	.align		8
        /*0070*/ 	.dword	$str$25
	.align		8
        /*0078*/ 	.dword	$str$26
	.align		8
        /*0080*/ 	.dword	$str$27
	.align		8
        /*0088*/ 	.dword	$str$28


//--------------------- .text._ZN7cutlass13device_kernelINS_4gemm6kernel13GemmUniversalIN4cute5tupleIJiiiiEEENS1_10collective13CollectiveMmaINS1_35MainloopSm100TmaUmmaWarpSpecializedILi4ELi2ELi4ENS5_IJNS4_1CILi1EEESB_SB_EEEEENS5_IJNSA_ILi128EEESE_NSA_ILi64EEEEEENS_12float_e4m3_tENS5_IJlSB_lEEESH_SI_NS4_8TiledMMAINS4_8MMA_AtomIJNS4_10MMA_TraitsINS4_19SM100_MMA_F8F6F4_SSEJSH_SH_fSE_SE_NS4_17integral_constantINS4_4UMMA5MajorELSP_0EEESQ_NSN_INSO_7ScaleInELSR_0EEESS_EEEEEENS4_6LayoutISC_NS5_IJNSA_ILi0EEESW_SW_EEEEENS5_IJNS4_10UnderscoreESZ_SZ_EEEEENS4_13SM90_TMA_LOADENS4_14ComposedLayoutINS4_7SwizzleILi2ELi4ELi3EEENS4_18smem_ptr_flag_bitsILi8EEENSV_INS5_IJNSA_ILi8EEESF_EEENS5_IJSF_SB_EEEEEEEvNS4_8identityES12_S1C_vS1D_EENS_8epilogue10collective18CollectiveEpilogueINS1F_23Sm100TmaWarpSpecializedILi2ELi2ELi64ELb0ELb0EEEJSG_NS5_IJNSV_ISE_SB_EENSV_ISF_SB_EEEEESH_SI_SH_SI_NS1F_6fusion15FusionCallbacksIS1J_NS1N_17LinearCombinationISH_fSH_fLNS_15FloatRoundStyleE2EEESG_S1M_JEEENS4_5SM1004TMEM4LOAD26SM100_TMEM_LOAD_32dp32b64xES12_S1C_NS4_39AutoVectorizingCopyWithAssumedAlignmentILi128EEENS4_14SM90_TMA_STOREES1C_S1Y_S1Y_EEEvvEEEEvNT_6ParamsE --------------------------
	.section	.text._ZN7cutlass13device_kernelINS_4gemm6kernel13GemmUniversalIN4cute5tupleIJiiiiEEENS1_10collective13CollectiveMmaINS1_35MainloopSm100TmaUmmaWarpSpecializedILi4ELi2ELi4ENS5_IJNS4_1CILi1EEESB_SB_EEEEENS5_IJNSA_ILi128EEESE_NSA_ILi64EEEEEENS_12float_e4m3_tENS5_IJlSB_lEEESH_SI_NS4_8TiledMMAINS4_8MMA_AtomIJNS4_10MMA_TraitsINS4_19SM100_MMA_F8F6F4_SSEJSH_SH_fSE_SE_NS4_17integral_constantINS4_4UMMA5MajorELSP_0EEESQ_NSN_INSO_7ScaleInELSR_0EEESS_EEEEEENS4_6LayoutISC_NS5_IJNSA_ILi0EEESW_SW_EEEEENS5_IJNS4_10UnderscoreESZ_SZ_EEEEENS4_13SM90_TMA_LOADENS4_14ComposedLayoutINS4_7SwizzleILi2ELi4ELi3EEENS4_18smem_ptr_flag_bitsILi8EEENSV_INS5_IJNSA_ILi8EEESF_EEENS5_IJSF_SB_EEEEEEEvNS4_8identityES12_S1C_vS1D_EENS_8epilogue10collective18CollectiveEpilogueINS1F_23Sm100TmaWarpSpecializedILi2ELi2ELi64ELb0ELb0EEEJSG_NS5_IJNSV_ISE_SB_EENSV_ISF_SB_EEEEESH_SI_SH_SI_NS1F_6fusion15FusionCallbacksIS1J_NS1N_17LinearCombinationISH_fSH_fLNS_15FloatRoundStyleE2EEESG_S1M_JEEENS4_5SM1004TMEM4LOAD26SM100_TMEM_LOAD_32dp32b64xES12_S1C_NS4_39AutoVectorizingCopyWithAssumedAlignmentILi128EEENS4_14SM90_TMA_STOREES1C_S1Y_S1Y_EEEvvEEEEvNT_6ParamsE,"ax",@progbits
	.align	128
.text._ZN7cutlass13device_kernelINS_4gemm6kernel13GemmUniversalIN4cute5tupleIJiiiiEEENS1_10collective13CollectiveMmaINS1_35MainloopSm100TmaUmmaWarpSpecializedILi4ELi2ELi4ENS5_IJNS4_1CILi1EEESB_SB_EEEEENS5_IJNSA_ILi128EEESE_NSA_ILi64EEEEEENS_12float_e4m3_tENS5_IJlSB_lEEESH_SI_NS4_8TiledMMAINS4_8MMA_AtomIJNS4_10MMA_TraitsINS4_19SM100_MMA_F8F6F4_SSEJSH_SH_fSE_SE_NS4_17integral_constantINS4_4UMMA5MajorELSP_0EEESQ_NSN_INSO_7ScaleInELSR_0EEESS_EEEEEENS4_6LayoutISC_NS5_IJNSA_ILi0EEESW_SW_EEEEENS5_IJNS4_10UnderscoreESZ_SZ_EEEEENS4_13SM90_TMA_LOADENS4_14ComposedLayoutINS4_7SwizzleILi2ELi4ELi3EEENS4_18smem_ptr_flag_bitsILi8EEENSV_INS5_IJNSA_ILi8EEESF_EEENS5_IJSF_SB_EEEEEEEvNS4_8identityES12_S1C_vS1D_EENS_8epilogue10collective18CollectiveEpilogueINS1F_23Sm100TmaWarpSpecializedILi2ELi2ELi64ELb0ELb0EEEJSG_NS5_IJNSV_ISE_SB_EENSV_ISF_SB_EEEEESH_SI_SH_SI_NS1F_6fusion15FusionCallbacksIS1J_NS1N_17LinearCombinationISH_fSH_fLNS_15FloatRoundStyleE2EEESG_S1M_JEEENS4_5SM1004TMEM4LOAD26SM100_TMEM_LOAD_32dp32b64xES12_S1C_NS4_39AutoVectorizingCopyWithAssumedAlignmentILi128EEENS4_14SM90_TMA_STOREES1C_S1Y_S1Y_EEEvvEEEEvNT_6ParamsE:
        .type           _ZN7cutlass13device_kernelINS_4gemm6kernel13GemmUniversalIN4cute5tupleIJiiiiEEENS1_10collective13CollectiveMmaINS1_35MainloopSm100TmaUmmaWarpSpecializedILi4ELi2ELi4ENS5_IJNS4_1CILi1EEESB_SB_EEEEENS5_IJNSA_ILi128EEESE_NSA_ILi64EEEEEENS_12float_e4m3_tENS5_IJlSB_lEEESH_SI_NS4_8TiledMMAINS4_8MMA_AtomIJNS4_10MMA_TraitsINS4_19SM100_MMA_F8F6F4_SSEJSH_SH_fSE_SE_NS4_17integral_constantINS4_4UMMA5MajorELSP_0EEESQ_NSN_INSO_7ScaleInELSR_0EEESS_EEEEEENS4_6LayoutISC_NS5_IJNSA_ILi0EEESW_SW_EEEEENS5_IJNS4_10UnderscoreESZ_SZ_EEEEENS4_13SM90_TMA_LOADENS4_14ComposedLayoutINS4_7SwizzleILi2ELi4ELi3EEENS4_18smem_ptr_flag_bitsILi8EEENSV_INS5_IJNSA_ILi8EEESF_EEENS5_IJSF_SB_EEEEEEEvNS4_8identityES12_S1C_vS1D_EENS_8epilogue10collective18CollectiveEpilogueINS1F_23Sm100TmaWarpSpecializedILi2ELi2ELi64ELb0ELb0EEEJSG_NS5_IJNSV_ISE_SB_EENSV_ISF_SB_EEEEESH_SI_SH_SI_NS1F_6fusion15FusionCallbacksIS1J_NS1N_17LinearCombinationISH_fSH_fLNS_15FloatRoundStyleE2EEESG_S1M_JEEENS4_5SM1004TMEM4LOAD26SM100_TMEM_LOAD_32dp32b64xES12_S1C_NS4_39AutoVectorizingCopyWithAssumedAlignmentILi128EEENS4_14SM90_TMA_STOREES1C_S1Y_S1Y_EEEvvEEEEvNT_6ParamsE,@function
        .size           _ZN7cutlass13device_kernelINS_4gemm6kernel13GemmUniversalIN4cute5tupleIJiiiiEEENS1_10collective13CollectiveMmaINS1_35MainloopSm100TmaUmmaWarpSpecializedILi4ELi2ELi4ENS5_IJNS4_1CILi1EEESB_SB_EEEEENS5_IJNSA_ILi128EEESE_NSA_ILi64EEEEEENS_12float_e4m3_tENS5_IJlSB_lEEESH_SI_NS4_8TiledMMAINS4_8MMA_AtomIJNS4_10MMA_TraitsINS4_19SM100_MMA_F8F6F4_SSEJSH_SH_fSE_SE_NS4_17integral_constantINS4_4UMMA5MajorELSP_0EEESQ_NSN_INSO_7ScaleInELSR_0EEESS_EEEEEENS4_6LayoutISC_NS5_IJNSA_ILi0EEESW_SW_EEEEENS5_IJNS4_10UnderscoreESZ_SZ_EEEEENS4_13SM90_TMA_LOADENS4_14ComposedLayoutINS4_7SwizzleILi2ELi4ELi3EEENS4_18smem_ptr_flag_bitsILi8EEENSV_INS5_IJNSA_ILi8EEESF_EEENS5_IJSF_SB_EEEEEEEvNS4_8identityES12_S1C_vS1D_EENS_8epilogue10collective18CollectiveEpilogueINS1F_23Sm100TmaWarpSpecializedILi2ELi2ELi64ELb0ELb0EEEJSG_NS5_IJNSV_ISE_SB_EENSV_ISF_SB_EEEEESH_SI_SH_SI_NS1F_6fusion15FusionCallbacksIS1J_NS1N_17LinearCombinationISH_fSH_fLNS_15FloatRoundStyleE2EEESG_S1M_JEEENS4_5SM1004TMEM4LOAD26SM100_TMEM_LOAD_32dp32b64xES12_S1C_NS4_39AutoVectorizingCopyWithAssumedAlignmentILi128EEENS4_14SM90_TMA_STOREES1C_S1Y_S1Y_EEEvvEEEEvNT_6ParamsE,(.L_x_143 - _ZN7cutlass13device_kernelINS_4gemm6kernel13GemmUniversalIN4cute5tupleIJiiiiEEENS1_10collective13CollectiveMmaINS1_35MainloopSm100TmaUmmaWarpSpecializedILi4ELi2ELi4ENS5_IJNS4_1CILi1EEESB_SB_EEEEENS5_IJNSA_ILi128EEESE_NSA_ILi64EEEEEENS_12float_e4m3_tENS5_IJlSB_lEEESH_SI_NS4_8TiledMMAINS4_8MMA_AtomIJNS4_10MMA_TraitsINS4_19SM100_MMA_F8F6F4_SSEJSH_SH_fSE_SE_NS4_17integral_constantINS4_4UMMA5MajorELSP_0EEESQ_NSN_INSO_7ScaleInELSR_0EEESS_EEEEEENS4_6LayoutISC_NS5_IJNSA_ILi0EEESW_SW_EEEEENS5_IJNS4_10UnderscoreESZ_SZ_EEEEENS4_13SM90_TMA_LOADENS4_14ComposedLayoutINS4_7SwizzleILi2ELi4ELi3EEENS4_18smem_ptr_flag_bitsILi8EEENSV_INS5_IJNSA_ILi8EEESF_EEENS5_IJSF_SB_EEEEEEEvNS4_8identityES12_S1C_vS1D_EENS_8epilogue10collective18CollectiveEpilogueINS1F_23Sm100TmaWarpSpecializedILi2ELi2ELi64ELb0ELb0EEEJSG_NS5_IJNSV_ISE_SB_EENSV_ISF_SB_EEEEESH_SI_SH_SI_NS1F_6fusion15FusionCallbacksIS1J_NS1N_17LinearCombinationISH_fSH_fLNS_15FloatRoundStyleE2EEESG_S1M_JEEENS4_5SM1004TMEM4LOAD26SM100_TMEM_LOAD_32dp32b64xES12_S1C_NS4_39AutoVectorizingCopyWithAssumedAlignmentILi128EEENS4_14SM90_TMA_STOREES1C_S1Y_S1Y_EEEvvEEEEvNT_6ParamsE)
        .other          _ZN7cutlass13device_kernelINS_4gemm6kernel13GemmUniversalIN4cute5tupleIJiiiiEEENS1_10collective13CollectiveMmaINS1_35MainloopSm100TmaUmmaWarpSpecializedILi4ELi2ELi4ENS5_IJNS4_1CILi1EEESB_SB_EEEEENS5_IJNSA_ILi128EEESE_NSA_ILi64EEEEEENS_12float_e4m3_tENS5_IJlSB_lEEESH_SI_NS4_8TiledMMAINS4_8MMA_AtomIJNS4_10MMA_TraitsINS4_19SM100_MMA_F8F6F4_SSEJSH_SH_fSE_SE_NS4_17integral_constantINS4_4UMMA5MajorELSP_0EEESQ_NSN_INSO_7ScaleInELSR_0EEESS_EEEEEENS4_6LayoutISC_NS5_IJNSA_ILi0EEESW_SW_EEEEENS5_IJNS4_10UnderscoreESZ_SZ_EEEEENS4_13SM90_TMA_LOADENS4_14ComposedLayoutINS4_7SwizzleILi2ELi4ELi3EEENS4_18smem_ptr_flag_bitsILi8EEENSV_INS5_IJNSA_ILi8EEESF_EEENS5_IJSF_SB_EEEEEEEvNS4_8identityES12_S1C_vS1D_EENS_8epilogue10collective18CollectiveEpilogueINS1F_23Sm100TmaWarpSpecializedILi2ELi2ELi64ELb0ELb0EEEJSG_NS5_IJNSV_ISE_SB_EENSV_ISF_SB_EEEEESH_SI_SH_SI_NS1F_6fusion15FusionCallbacksIS1J_NS1N_17LinearCombinationISH_fSH_fLNS_15FloatRoundStyleE2EEESG_S1M_JEEENS4_5SM1004TMEM4LOAD26SM100_TMEM_LOAD_32dp32b64xES12_S1C_NS4_39AutoVectorizingCopyWithAssumedAlignmentILi128EEENS4_14SM90_TMA_STOREES1C_S1Y_S1Y_EEEvvEEEEvNT_6ParamsE,@"STO_CUDA_ENTRY STV_DEFAULT"
_ZN7cutlass13device_kernelINS_4gemm6kernel13GemmUniversalIN4cute5tupleIJiiiiEEENS1_10collective13CollectiveMmaINS1_35MainloopSm100TmaUmmaWarpSpecializedILi4ELi2ELi4ENS5_IJNS4_1CILi1EEESB_SB_EEEEENS5_IJNSA_ILi128EEESE_NSA_ILi64EEEEEENS_12float_e4m3_tENS5_IJlSB_lEEESH_SI_NS4_8TiledMMAINS4_8MMA_AtomIJNS4_10MMA_TraitsINS4_19SM100_MMA_F8F6F4_SSEJSH_SH_fSE_SE_NS4_17integral_constantINS4_4UMMA5MajorELSP_0EEESQ_NSN_INSO_7ScaleInELSR_0EEESS_EEEEEENS4_6LayoutISC_NS5_IJNSA_ILi0EEESW_SW_EEEEENS5_IJNS4_10UnderscoreESZ_SZ_EEEEENS4_13SM90_TMA_LOADENS4_14ComposedLayoutINS4_7SwizzleILi2ELi4ELi3EEENS4_18smem_ptr_flag_bitsILi8EEENSV_INS5_IJNSA_ILi8EEESF_EEENS5_IJSF_SB_EEEEEEEvNS4_8identityES12_S1C_vS1D_EENS_8epilogue10collective18CollectiveEpilogueINS1F_23Sm100TmaWarpSpecializedILi2ELi2ELi64ELb0ELb0EEEJSG_NS5_IJNSV_ISE_SB_EENSV_ISF_SB_EEEEESH_SI_SH_SI_NS1F_6fusion15FusionCallbacksIS1J_NS1N_17LinearCombinationISH_fSH_fLNS_15FloatRoundStyleE2EEESG_S1M_JEEENS4_5SM1004TMEM4LOAD26SM100_TMEM_LOAD_32dp32b64xES12_S1C_NS4_39AutoVectorizingCopyWithAssumedAlignmentILi128EEENS4_14SM90_TMA_STOREES1C_S1Y_S1Y_EEEvvEEEEvNT_6ParamsE:
[----:B------:R-:W1:Y:S01]  /*0000*/  LDC R1, c[0x0][0x37c] ;  /* 0x0000df00ff017b82 */ /* 0x000e620000000800 */
[----:B------:R-:W2:Y:S01]  /*0010*/  S2R R189, SR_TID.X ;  /* 0x0000000000bd7919 */ /* 0x000ea20000002100 */
[----:B------:R-:W3:Y:S01]  /*0020*/  LDCU.64 UR4, c[0x0][0x890] ;  /* 0x00011200ff0477ac */ /* 0x000ee20008000a00 */
[----:B------:R-:W-:Y:S02]  /*0030*/  PRMT R171, RZ, 0x7610, R171 ;  /* 0x00007610ffab7816 */ /* 0x000fe400000000ab */
[----:B------:R-:W-:Y:S01]  /*0040*/  ELECT P5, URZ, PT ;  /* 0x0000000000ff782f */ /* 0x000fe200038a0000 */
[----:B------:R-:W4:Y:S01]  /*0050*/  LDCU.64 UR46, c[0x0][0x358] ;  /* 0x00006b00ff2e77ac */ /* 0x000f220008000a00 */
[----:B---3--:R-:W-:-:S04]  /*0060*/  UISETP.NE.U32.AND UP0, UPT, UR4, URZ, UPT ;  /* 0x000000ff0400728c */ /* 0x008fc8000bf05070 */
[----:B------:R-:W-:Y:S01]  /*0070*/  UISETP.NE.AND.EX UP0, UPT, UR5, URZ, UPT, UP0 ;  /* 0x000000ff0500728c */ /* 0x000fe2000bf05300 */
[----:B--2---:R-:W-:-:S05]  /*0080*/  SHF.R.U32.HI R173, RZ, 0x5, R189 ;  /* 0x00000005ffad7819 */ /* 0x004fca00000116bd */
[----:B------:R-:W2:Y:S02]  /*0090*/  SHFL.IDX PT, R0, R173, RZ, 0x1f ;  /* 0x00001fffad007589 */ /* 0x000ea400000e0000 */
[----:B--2---:R-:W-:Y:S01]  /*00a0*/  R2UR UR8, R0 ;  /* 0x00000000000872ca */ /* 0x004fe200000e0000 */
[----:B-1--4-:R-:W-:-:S14]  /*00b0*/  BRA.U UP0, `(.L_x_0) ;  /* 0x00000001002c7547 */ /* 0x012fdc000b800000 */
[----:B------:R-:W1:Y:S02]  /*00c0*/  LDCU.64 UR6, c[0x0][0x888] ;  /* 0x00011100ff0677ac */ /* 0x000e640008000a00 */
[----:B-1----:R-:W-:-:S04]  /*00d0*/  UISETP.NE.U32.AND UP0, UPT, UR6, URZ, UPT ;  /* 0x000000ff0600728c */ /* 0x002fc8000bf05070 */
[----:B------:R-:W-:-:S09]  /*00e0*/  UISETP.NE.AND.EX UP0, UPT, UR7, URZ, UPT, UP0 ;  /* 0x000000ff0700728c */ /* 0x000fd2000bf05300 */
[----:B------:R-:W-:Y:S05]  /*00f0*/  BRA.U !UP0, `(.L_x_1) ;  /* 0x0000000108107547 */ /* 0x000fea000b800000 */
[----:B------:R-:W1:Y:S02]  /*0100*/  LDC.64 R2, c[0x0][0x888] ;  /* 0x00022200ff027b82 */ /* 0x000e640000000a00 */
[----:B-1----:R1:W5:Y:S01]  /*0110*/  LDG.E R81, desc[UR46][R2.64] ;  /* 0x0000002e02517981 */ /* 0x002362000c1e1900 */
[----:B------:R-:W-:Y:S01]  /*0120*/  HFMA2 R171, -RZ, RZ, 0, 5.9604644775390625e-08 ;  /* 0x00000001ffab7431 */ /* 0x000fe200000001ff */
[----:B------:R-:W-:Y:S05]  /*0130*/  BRA `(.L_x_0) ;  /* 0x00000000000c7947 */ /* 0x000fea0003800000 */
.L_x_1:
[----:B------:R-:W1:Y:S01]  /*0140*/  LDCU UR6, c[0x0][0x880] ;  /* 0x00011000ff0677ac */ /* 0x000e620008000800 */
[----:B------:R-:W-:Y:S01]  /*0150*/  HFMA2 R171, -RZ, RZ, 0, 5.9604644775390625e-08 ;  /* 0x00000001ffab7431 */ /* 0x000fe200000001ff */
[----:B-1----:R-:W-:-:S07]  /*0160*/  MOV R81, UR6 ;  /* 0x0000000600517c02 */ /* 0x002fce0008000f00 */
.L_x_0:
[----:B------:R-:W2:Y:S02]  /*0170*/  LDCU.64 UR6, c[0x0][0x8b0] ;  /* 0x00011600ff0677ac */ /* 0x000ea40008000a00 */
[----:B--2---:R-:W-:-:S04]  /*0180*/  UISETP.NE.U32.AND UP0, UPT, UR6, URZ, UPT ;  /* 0x000000ff0600728c */ /* 0x004fc8000bf05070 */
[----:B------:R-:W-:-:S09]  /*0190*/  UISETP.NE.AND.EX UP0, UPT, UR7, URZ, UPT, UP0 ;  /* 0x000000ff0700728c */ /* 0x000fd2000bf05300 */
[----:B------:R-:W-:Y:S05]  /*01a0*/  BRA.U UP0, `(.L_x_2) ;  /* 0x0000000100247547 */ /* 0x000fea000b800000 */
[----:B------:R-:W2:Y:S02]  /*01b0*/  LDCU.64 UR6, c[0x0][0x8a8] ;  /* 0x00011500ff0677ac */ /* 0x000ea40008000a00 */
[----:B--2---:R-:W-:-:S04]  /*01c0*/  UISETP.NE.U32.AND UP0, UPT, UR6, URZ, UPT ;  /* 0x000000ff0600728c */ /* 0x004fc8000bf05070 */
[----:B------:R-:W-:-:S09]  /*01d0*/  UISETP.NE.AND.EX UP0, UPT, UR7, URZ, UPT, UP0 ;  /* 0x000000ff0700728c */ /* 0x000fd2000bf05300 */
[----:B------:R-:W-:Y:S05]  /*01e0*/  BRA.U !UP0, `(.L_x_3) ;  /* 0x00000001080c7547 */ /* 0x000fea000b800000 */
[----:B------:R-:W2:Y:S02]  /*01f0*/  LDC.64 R78, c[0x0][0x8a8] ;  /* 0x00022a00ff4e7b82 */ /* 0x000ea40000000a00 */
[----:B--2---:R2:W5:Y:S01]  /*0200*/  LDG.E R78, desc[UR46][R78.64] ;  /* 0x0000002e4e4e7981 */ /* 0x004562000c1e1900 */
[----:B------:R-:W-:Y:S05]  /*0210*/  BRA `(.L_x_2) ;  /* 0x0000000000087947 */ /* 0x000fea0003800000 */
.L_x_3:
[----:B------:R-:W2:Y:S02]  /*0220*/  LDCU UR6, c[0x0][0x8a0] ;  /* 0x00011400ff0677ac */ /* 0x000ea40008000800 */
[----:B--2---:R-:W-:Y:S02]  /*0230*/  MOV R78, UR6 ;  /* 0x00000006004e7c02 */ /* 0x004fe40008000f00 */
.L_x_2:
[----:B------:R-:W-:Y:S01]  /*0240*/  IMAD.U32 R0, RZ, RZ, UR8 ;  /* 0x00000008ff007e24 */ /* 0x000fe2000f8e00ff */
[----:B------:R-:W-:Y:S04]  /*0250*/  BSSY.RECONVERGENT B0, `(.L_x_4) ;  /* 0x000000c000007945 */ /* 0x000fe80003800200 */
[C---:B------:R-:W-:Y:S02]  /*0260*/  ISETP.NE.OR P1, PT, R0.reuse, 0x1, !P5 ;  /* 0x000000010000780c */ /* 0x040fe40006f25670 */
[----:B------:R-:W-:-:S11]  /*0270*/  ISETP.NE.OR P0, PT, R0, 0x3, !P5 ;  /* 0x000000030000780c */ /* 0x000fd60006f05670 */
[----:B------:R-:W-:Y:S05]  /*0280*/  @P1 BRA `(.L_x_5) ;  /* 0x0000000000201947 */ /* 0x000fea0003800000 */
[----:B------:R-:W3:Y:S02]  /*0290*/  LDCU.64 UR6, c[0x0][0x348] ;  /* 0x00006900ff0677ac */ /* 0x000ee40008000a00 */
[----:B---3--:R-:W-:Y:S02]  /*02a0*/  UIADD3 UR10, UP1, UPT, UR6, 0x80, URZ ;  /* 0x00000080060a7890 */ /* 0x008fe4000ff3e0ff */
[----:B------:R-:W-:Y:S02]  /*02b0*/  UIADD3 UR6, UP0, UPT, UR6, 0x180, URZ ;  /* 0x0000018006067890 */ /* 0x000fe4000ff1e0ff */
[----:B------:R-:W-:Y:S02]  /*02c0*/  UIADD3.X UR11, UPT, UPT, URZ, UR7, URZ, UP1, !UPT ;  /* 0x00000007ff0b7290 */ /* 0x000fe40008ffe4ff */
[----:B------:R-:W-:-:S07]  /*02d0*/  UIADD3.X UR7, UPT, UPT, URZ, UR7, URZ, UP0, !UPT ;  /* 0x00000007ff077290 */ /* 0x000fce00087fe4ff */
[----:B------:R3:W-:Y:S02]  /*02e0*/  UTMACCTL.PF [UR10] ;  /* 0x000000000a0079b9 */ /* 0x0007e40008040000 */
[----:B------:R3:W-:Y:S02]  /*02f0*/  UTMACCTL.PF [UR6] ;  /* 0x00000000060079b9 */ /* 0x0007e40008040000 */
[----:B---3--:R-:W-:Y:S01]  /*0300*/  NOP ;  /* 0x0000000000007918 */ /* 0x008fe20000000000 */
.L_x_5:
[----:B------:R-:W-:Y:S05]  /*0310*/  BSYNC.RECONVERGENT B0 ;  /* 0x0000000000007941 */ /* 0x000fea0003800200 */
.L_x_4:
[----:B------:R-:W-:Y:S04]  /*0320*/  BSSY.RECONVERGENT B0, `(.L_x_6) ;  /* 0x000000a000007945 */ /* 0x000fe80003800200 */
        /* <DEDUP_REMOVED lines=9> */
.L_x_7:
[----:B------:R-:W-:Y:S05]  /*03c0*/  BSYNC.RECONVERGENT B0 ;  /* 0x0000000000007941 */ /* 0x000fea0003800200 */
.L_x_6:
[----:B------:R-:W3:Y:S01]  /*03d0*/  LDCU.64 UR6, c[0x0][0x888] ;  /* 0x00011100ff0677ac */ /* 0x000ee20008000a00 */
[----:B------:R-:W-:Y:S02]  /*03e0*/  UISETP.EQ.U32.AND UP1, UPT, UR4, URZ, UPT ;  /* 0x000000ff0400728c */ /* 0x000fe4000bf22070 */
[----:B------:R-:W-:Y:S02]  /*03f0*/  UPLOP3.LUT UP2, UPT, UPT, UPT, UPT, 0x80, 0x8 ;  /* 0x000000000008789c */ /* 0x000fe40003f4f070 */
[----:B---3--:R-:W-:-:S04]  /*0400*/  UISETP.NE.U32.AND UP0, UPT, UR6, URZ, UPT ;  /* 0x000000ff0600728c */ /* 0x008fc8000bf05070 */
[----:B------:R-:W-:-:S04]  /*0410*/  UISETP.NE.AND.EX UP0, UPT, UR7, URZ, UPT, UP0 ;  /* 0x000000ff0700728c */ /* 0x000fc8000bf05300 */
[----:B------:R-:W-:-:S04]  /*0420*/  UISETP.EQ.OR.EX UP3, UPT, UR5, URZ, !UP0, UP1 ;  /* 0x000000ff0500728c */ /* 0x000fc8000c762710 */
[----:B------:R-:W-:-:S05]  /*0430*/  UP2UR UR50, UPR, URZ, 0x8 ;  /* 0x00000008ff327883 */ /* 0x000fca0008000000 */
[----:B------:R-:W-:Y:S07]  /*0440*/  BRA.U !UP3, `(.L_x_8) ;  /* 0x000000010b207547 */ /* 0x000fee000b800000 */
[----:B------:R-:W-:Y:S01]  /*0450*/  UISETP.NE.U32.AND UP2, UPT, UR4, URZ, UPT ;  /* 0x000000ff0400728c */ /* 0x000fe2000bf45070 */
[----:B-----5:R-:W-:Y:S01]  /*0460*/  FSETP.NEU.AND P0, PT, R81, RZ, PT ;  /* 0x000000ff5100720b */ /* 0x020fe20003f0d000 */
[----:B------:R-:W-:Y:S02]  /*0470*/  USEL UR4, URZ, 0xffffffff, UP0 ;  /* 0xffffffffff047887 */ /* 0x000fe40008000000 */
[----:B------:R-:W-:-:S10]  /*0480*/  UISETP.NE.AND.EX UP2, UPT, UR5, URZ, UPT, UP2 ;  /* 0x000000ff0500728c */ /* 0x000fd4000bf45320 */
[----:B------:R-:W-:Y:S01]  /*0490*/  VOTEU.ANY UP1, P0 ;  /* 0x0000000000ff7886 */ /* 0x000fe20000020100 */
[----:B------:R-:W-:-:S04]  /*04a0*/  @!UP2 USEL UR4, URZ, 0xffffffff, UP1 ;  /* 0xffffffffff04a887 */ /* 0x000fc80008800000 */
[----:B------:R-:W-:-:S04]  /*04b0*/  ULOP3.LUT UR4, UR4, 0x1, URZ, 0xc0, !UPT ;  /* 0x0000000104047892 */ /* 0x000fc8000f8ec0ff */
[----:B------:R-:W-:-:S11]  /*04c0*/  UISETP.NE.U32.AND UP2, UPT, UR4, 0x1, UPT ;  /* 0x000000010400788c */ /* 0x000fd6000bf45070 */
.L_x_8:
[----:B-1----:R-:W1:Y:S01]  /*04d0*/  SHFL.IDX PT, R2, R173, RZ, 0x1f ;  /* 0x00001fffad027589 */ /* 0x002e6200000e0000 */
[----:B------:R-:W-:-:S04]  /*04e0*/  UISETP.NE.AND UP1, UPT, UR8, 0x2, UPT ;  /* 0x000000020800788c */ /* 0x000fc8000bf25270 */
[----:B------:R-:W-:Y:S01]  /*04f0*/  USEL UR6, URZ, 0x1, UP1 ;  /* 0x00000001ff067887 */ /* 0x000fe20008800000 */
[----:B-1----:R-:W-:-:S13]  /*0500*/  ISETP.NE.AND P0, PT, R2, RZ, PT ;  /* 0x000000ff0200720c */ /* 0x002fda0003f05270 */
[----:B------:R-:W-:Y:S05]  /*0510*/  @P0 BRA `(.L_x_9) ;  /* 0x0000000000480947 */ /* 0x000fea0003800000 */
[----:B------:R-:W1:Y:S01]  /*0520*/  S2UR UR5, SR_CgaCtaId ;  /* 0x00000000000579c3 */ /* 0x000e620000008800 */
[----:B------:R-:W-:Y:S01]  /*0530*/  UMOV UR7, 0x400 ;  /* 0x0000040000077882 */ /* 0x000fe20000000000 */
[----:B------:R-:W-:Y:S01]  /*0540*/  UMOV UR4, 0x1 ;  /* 0x0000000100047882 */ /* 0x000fe20000000000 */
[----:B------:R-:W-:Y:S01]  /*0550*/  ELECT P0, URZ, PT ;  /* 0x0000000000ff782f */ /* 0x000fe20003800000 */
[----:B------:R-:W-:-:S04]  /*0560*/  UIADD3 UR10, UPT, UPT, -UR4, 0x100000, URZ ;  /* 0x00100000040a7890 */ /* 0x000fc8000fffe1ff */
[----:B------:R-:W-:Y:S02]  /*0570*/  USHF.L.U32 UR11, UR10, 0xb, URZ ;  /* 0x0000000b0a0b7899 */ /* 0x000fe400080006ff */
[----:B------:R-:W-:Y:S02]  /*0580*/  USHF.L.U32 UR10, UR10, 0x1, URZ ;  /* 0x000000010a0a7899 */ /* 0x000fe400080006ff */
[----:B-1----:R-:W-:Y:S01]  /*0590*/  ULEA UR5, UR5, UR7, 0x18 ;  /* 0x0000000705057291 */ /* 0x002fe2000f8ec0ff */
[----:B------:R-:W1:Y:S11]  /*05a0*/  FENCE.VIEW.ASYNC.S ;  /* 0x00000000000073c6 */ /* 0x000e760000000000 */
[----:B-1----:R1:W3:Y:S01]  /*05b0*/  SYNCS.EXCH.64 URZ, [UR5], UR10 ;  /* 0x0000000a05ff75b2 */ /* 0x0022e20008000100 */
[----:B------:R1:W4:Y:S01]  /*05c0*/  SYNCS.EXCH.64 URZ, [UR5+0x20], UR10 ;  /* 0x0000200a05ff75b2 */ /* 0x0003220008000100 */
[----:B------:R1:W1:Y:S01]  /*05d0*/  SYNCS.EXCH.64 URZ, [UR5+0x8], UR10 ;  /* 0x0000080a05ff75b2 */ /* 0x0002620008000100 */
[----:B------:R1:W1:Y:S01]  /*05e0*/  SYNCS.EXCH.64 URZ, [UR5+0x28], UR10 ;  /* 0x0000280a05ff75b2 */ /* 0x0002620008000100 */
[----:B------:R1:W1:Y:S01]  /*05f0*/  SYNCS.EXCH.64 URZ, [UR5+0x10], UR10 ;  /* 0x0000100a05ff75b2 */ /* 0x0002620008000100 */
[----:B------:R1:W1:Y:S01]  /*0600*/  SYNCS.EXCH.64 URZ, [UR5+0x30], UR10 ;  /* 0x0000300a05ff75b2 */ /* 0x0002620008000100 */
[----:B------:R1:W1:Y:S01]  /*0610*/  SYNCS.EXCH.64 URZ, [UR5+0x18], UR10 ;  /* 0x0000180a05ff75b2 */ /* 0x0002620008000100 */
[----:B------:R1:W1:Y:S01]  /*0620*/  SYNCS.EXCH.64 URZ, [UR5+0x38], UR10 ;  /* 0x0000380a05ff75b2 */ /* 0x0002620008000100 */
[----:B------:R-:W-:Y:S01]  /*0630*/  NOP ;  /* 0x0000000000007918 */ /* 0x000fe20000000000 */
.L_x_9:
[----:B------:R-:W2:Y:S01]  /*0640*/  SHFL.IDX PT, R2, R173, RZ, 0x1f ;  /* 0x00001fffad027589 */ /* 0x000ea200000e0000 */
[----:B------:R-:W-:Y:S01]  /*0650*/  NOP ;  /* 0x0000000000007918 */ /* 0x000fe20000000000 */
[----:B--2---:R-:W-:-:S13]  /*0660*/  ISETP.NE.AND P0, PT, R2, 0x1, PT ;  /* 0x000000010200780c */ /* 0x004fda0003f05270 */
[----:B------:R-:W-:Y:S05]  /*0670*/  @P0 BRA `(.L_x_10) ;  /* 0x0000000000480947 */ /* 0x000fea0003800000 */
[----:B------:R-:W2:Y:S01]  /*0680*/  S2UR UR7, SR_CgaCtaId ;  /* 0x00000000000779c3 */ /* 0x000ea20000008800 */
[----:B------:R-:W-:Y:S01]  /*0690*/  UMOV UR9, 0x400 ;  /* 0x0000040000097882 */ /* 0x000fe20000000000 */
[----:B-1----:R-:W-:Y:S01]  /*06a0*/  UMOV UR5, 0x20 ;  /* 0x0000002000057882 */ /* 0x002fe20000000000 */
[----:B------:R-:W-:Y:S01]  /*06b0*/  UMOV UR4, 0x80 ;  /* 0x0000008000047882 */ /* 0x000fe20000000000 */
[----:B------:R-:W-:-:S04]  /*06c0*/  UIADD3 UR10, UPT, UPT, -UR5, 0x100000, URZ ;  /* 0x00100000050a7890 */ /* 0x000fc8000fffe1ff */
[----:B------:R-:W-:Y:S02]  /*06d0*/  USHF.L.U32 UR11, UR10, 0xb, URZ ;  /* 0x0000000b0a0b7899 */ /* 0x000fe400080006ff */
[----:B------:R-:W-:Y:S02]  /*06e0*/  USHF.L.U32 UR10, UR10, 0x1, URZ ;  /* 0x000000010a0a7899 */ /* 0x000fe400080006ff */
[----:B------:R-:W-:-:S04]  /*06f0*/  UIADD3 UR4, UPT, UPT, -UR4, 0x100000, URZ ;  /* 0x0010000004047890 */ /* 0x000fc8000fffe1ff */
[----:B------:R-:W-:Y:S02]  /*0700*/  USHF.L.U32 UR5, UR4, 0xb, URZ ;  /* 0x0000000b04057899 */ /* 0x000fe400080006ff */
[----:B------:R-:W-:Y:S01]  /*0710*/  USHF.L.U32 UR4, UR4, 0x1, URZ ;  /* 0x0000000104047899 */ /* 0x000fe200080006ff */
[----:B------:R-:W-:Y:S01]  /*0720*/  ELECT P0, URZ, PT ;  /* 0x0000000000ff782f */ /* 0x000fe20003800000 */
[----:B--2---:R-:W-:Y:S01]  /*0730*/  ULEA UR7, UR7, UR9, 0x18 ;  /* 0x0000000907077291 */ /* 0x004fe2000f8ec0ff */
[----:B------:R-:W1:Y:S11]  /*0740*/  FENCE.VIEW.ASYNC.S ;  /* 0x00000000000073c6 */ /* 0x000e760000000000 */
[----:B-1----:R2:W1:Y:S01]  /*0750*/  SYNCS.EXCH.64 URZ, [UR7+0x40], UR10 ;  /* 0x0000400a07ff75b2 */ /* 0x0024620008000100 */
[----:B------:R2:W1:Y:S01]  /*0760*/  SYNCS.EXCH.64 URZ, [UR7+0x50], UR4 ;  /* 0x0000500407ff75b2 */ /* 0x0004620008000100 */
[----:B------:R2:W1:Y:S01]  /*0770*/  SYNCS.EXCH.64 URZ, [UR7+0x48], UR10 ;  /* 0x0000480a07ff75b2 */ /* 0x0004620008000100 */
[----:B------:R2:W1:Y:S02]  /*0780*/  SYNCS.EXCH.64 URZ, [UR7+0x58], UR4 ;  /* 0x0000580407ff75b2 */ /* 0x0004640008000100 */
[----:B--2---:R-:W-:Y:S01]  /*0790*/  NOP ;  /* 0x0000000000007918 */ /* 0x004fe20000000000 */
.L_x_10:
[----:B------:R-:W2:Y:S01]  /*07a0*/  SHFL.IDX PT, R2, R173, RZ, 0x1f ;  /* 0x00001fffad027589 */ /* 0x000ea200000e0000 */
[----:B------:R-:W-:Y:S01]  /*07b0*/  NOP ;  /* 0x0000000000007918 */ /* 0x000fe20000000000 */
[----:B--2---:R-:W-:-:S13]  /*07c0*/  ISETP.NE.AND P0, PT, R2, 0x3, PT ;  /* 0x000000030200780c */ /* 0x004fda0003f05270 */
[----:B------:R-:W-:Y:S05]  /*07d0*/  @P0 BRA `(.L_x_11) ;  /* 0x0000000000300947 */ /* 0x000fea0003800000 */
[----:B-1----:R-:W1:Y:S01]  /*07e0*/  S2UR UR5, SR_CgaCtaId ;  /* 0x00000000000579c3 */ /* 0x002e620000008800 */
        /* <DEDUP_REMOVED lines=8> */
[----:B-1----:R2:W1:Y:S01]  /*0870*/  SYNCS.EXCH.64 URZ, [UR5+0x60], UR10 ;  /* 0x0000600a05ff75b2 */ /* 0x0024620008000100 */
[----:B------:R2:W1:Y:S02]  /*0880*/  SYNCS.EXCH.64 URZ, [UR5+0x68], UR10 ;  /* 0x0000680a05ff75b2 */ /* 0x0004640008000100 */
[----:B--2---:R-:W-:Y:S01]  /*0890*/  NOP ;  /* 0x0000000000007918 */ /* 0x004fe20000000000 */
.L_x_11:
[----:B------:R-:W2:Y:S01]  /*08a0*/  SHFL.IDX PT, R2, R173, RZ, 0x1f ;  /* 0x00001fffad027589 */ /* 0x000ea200000e0000 */
[----:B------:R-:W-:Y:S01]  /*08b0*/  NOP ;  /* 0x0000000000007918 */ /* 0x000fe20000000000 */
[----:B--2---:R-:W-:-:S13]  /*08c0*/  ISETP.NE.AND P0, PT, R2, 0x4, PT ;  /* 0x000000040200780c */ /* 0x004fda0003f05270 */
[----:B------:R-:W-:Y:S05]  /*08d0*/  @P0 BRA `(.L_x_12) ;  /* 0x00000000004c0947 */ /* 0x000fea0003800000 */
[----:B-1----:R-:W1:Y:S01]  /*08e0*/  S2UR UR5, SR_CgaCtaId ;  /* 0x00000000000579c3 */ /* 0x002e620000008800 */
[----:B------:R-:W-:Y:S01]  /*08f0*/  UMOV UR9, 0x100 ;  /* 0x0000010000097882 */ /* 0x000fe20000000000 */
[----:B------:R-:W-:Y:S01]  /*0900*/  UMOV UR7, 0x400 ;  /* 0x0000040000077882 */ /* 0x000fe20000000000 */
[----:B------:R-:W-:Y:S01]  /*0910*/  USEL UR9, UR9, 0xe0, UP2 ;  /* 0x000000e009097887 */ /* 0x000fe20009000000 */
[----:B------:R-:W-:Y:S01]  /*0920*/  UMOV UR4, 0x1 ;  /* 0x0000000100047882 */ /* 0x000fe20000000000 */
[----:B------:R-:W-:Y:S01]  /*0930*/  ELECT P0, URZ, PT ;  /* 0x0000000000ff782f */ /* 0x000fe20003800000 */
[----:B------:R-:W-:-:S04]  /*0940*/  UIADD3 UR10, UPT, UPT, -UR4, 0x100000, URZ ;  /* 0x00100000040a7890 */ /* 0x000fc8000fffe1ff */
[----:B------:R-:W-:Y:S02]  /*0950*/  USHF.L.U32 UR11, UR10, 0xb, URZ ;  /* 0x0000000b0a0b7899 */ /* 0x000fe400080006ff */
[----:B------:R-:W-:Y:S02]  /*0960*/  USHF.L.U32 UR10, UR10, 0x1, URZ ;  /* 0x000000010a0a7899 */ /* 0x000fe400080006ff */
[----:B------:R-:W-:-:S04]  /*0970*/  UIADD3 UR12, UPT, UPT, -UR9, 0x100000, URZ ;  /* 0x00100000090c7890 */ /* 0x000fc8000fffe1ff */
[----:B------:R-:W-:Y:S02]  /*0980*/  USHF.L.U32 UR13, UR12, 0xb, URZ ;  /* 0x0000000b0c0d7899 */ /* 0x000fe400080006ff */
[----:B------:R-:W-:Y:S02]  /*0990*/  USHF.L.U32 UR12, UR12, 0x1, URZ ;  /* 0x000000010c0c7899 */ /* 0x000fe400080006ff */
[----:B-1----:R-:W-:Y:S01]  /*09a0*/  ULEA UR5, UR5, UR7, 0x18 ;  /* 0x0000000705057291 */ /* 0x002fe2000f8ec0ff */
[----:B------:R-:W1:Y:S11]  /*09b0*/  FENCE.VIEW.ASYNC.S ;  /* 0x00000000000073c6 */ /* 0x000e760000000000 */
[----:B-1----:R2:W1:Y:S01]  /*09c0*/  SYNCS.EXCH.64 URZ, [UR5+0x70], UR10 ;  /* 0x0000700a05ff75b2 */ /* 0x0024620008000100 */
[----:B------:R2:W1:Y:S01]  /*09d0*/  SYNCS.EXCH.64 URZ, [UR5+0x80], UR12 ;  /* 0x0000800c05ff75b2 */ /* 0x0004620008000100 */
[----:B------:R2:W1:Y:S01]  /*09e0*/  SYNCS.EXCH.64 URZ, [UR5+0x78], UR10 ;  /* 0x0000780a05ff75b2 */ /* 0x0004620008000100 */
[----:B------:R2:W1:Y:S02]  /*09f0*/  SYNCS.EXCH.64 URZ, [UR5+0x88], UR12 ;  /* 0x0000880c05ff75b2 */ /* 0x0004640008000100 */
[----:B--2---:R-:W-:Y:S01]  /*0a00*/  NOP ;  /* 0x0000000000007918 */ /* 0x004fe20000000000 */
.L_x_12:
        /* <DEDUP_REMOVED lines=20> */
[----:B------:R2:W1:Y:S01]  /*0b50*/  SYNCS.EXCH.64 URZ, [UR7+0xb8], UR4 ;  /* 0x0000b80407ff75b2 */ /* 0x0004620008000100 */
[----:B------:R2:W1:Y:S01]  /*0b60*/  SYNCS.EXCH.64 URZ, [UR7+0xa0], UR10 ;  /* 0x0000a00a07ff75b2 */ /* 0x0004620008000100 */
[----:B------:R2:W1:Y:S01]  /*0b70*/  SYNCS.EXCH.64 URZ, [UR7+0xc0], UR4 ;  /* 0x0000c00407ff75b2 */ /* 0x0004620008000100 */
[----:B------:R2:W1:Y:S01]  /*0b80*/  SYNCS.EXCH.64 URZ, [UR7+0xa8], UR10 ;  /* 0x0000a80a07ff75b2 */ /* 0x0004620008000100 */
[----:B------:R2:W1:Y:S02]  /*0b90*/  SYNCS.EXCH.64 URZ, [UR7+0xc8], UR4 ;  /* 0x0000c80407ff75b2 */ /* 0x0004640008000100 */
[----:B--2---:R-:W-:Y:S01]  /*0ba0*/  NOP ;  /* 0x0000000000007918 */ /* 0x004fe20000000000 */
.L_x_13:
        /* <DEDUP_REMOVED lines=18> */
.L_x_14:
[----:B-1----:R-:W1:Y:S01]  /*0cd0*/  S2UR UR5, SR_CTAID.X ;  /* 0x00000000000579c3 */ /* 0x002e620000002500 */
[----:B------:R-:W-:-:S05]  /*0ce0*/  CS2R.32 R170, SR_CgaSize ;  /* 0x0000000000aa7805 */ /* 0x000fca0000008a00 */
[----:B------:R-:W-:-:S05]  /*0cf0*/  IMAD R170, R170, -0xa0, RZ ;  /* 0xffffff60aaaa7824 */ /* 0x000fca00078e02ff */
[----:B------:R-:W-:-:S14]  /*0d00*/  R2UR UR9, R170 ;  /* 0x00000000aa0972ca */ /* 0x000fdc00000e0000 */
[----:B------:R-:W2:Y:S01]  /*0d10*/  LDCU UR9, c[0x0][UR9+0x2b0] ;  /* 0x00005600090977ac */ /* 0x000ea20008000800 */
[----:B------:R-:W-:Y:S01]  /*0d20*/  NOP ;  /* 0x0000000000007918 */ /* 0x000fe20000000000 */
[----:B------:R-:W-:-:S05]  /*0d30*/  CS2R.32 R170, SR_CgaSize ;  /* 0x0000000000aa7805 */ /* 0x000fca0000008a00 */
[----:B------:R-:W-:-:S05]  /*0d40*/  IMAD R170, R170, -0xa0, RZ ;  /* 0xffffff60aaaa7824 */ /* 0x000fca00078e02ff */
[----:B------:R-:W-:-:S14]  /*0d50*/  R2UR UR7, R170 ;  /* 0x00000000aa0772ca */ /* 0x000fdc00000e0000 */
[----:B------:R-:W3:Y:S01]  /*0d60*/  LDCU UR7, c[0x0][UR7+0x2b4] ;  /* 0x00005680070777ac */ /* 0x000ee20008000800 */
[----:B------:R-:W4:Y:S08]  /*0d70*/  S2UR UR4, SR_CTAID.Y ;  /* 0x00000000000479c3 */ /* 0x000f300000002600 */
[----:B------:R-:W3:Y:S01]  /*0d80*/  LDC R9, c[0x0][0xb24] ;  /* 0x0002c900ff097b82 */ /* 0x000ee20000000800 */
[----:B-1----:R-:W-:-:S02]  /*0d90*/  I2FP.F32.U32 R5, UR5 ;  /* 0x0000000500057c45 */ /* 0x002fc40008201000 */
[----:B------:R-:W-:-:S05]  /*0da0*/  CS2R.32 R3, SR_CgaSize ;  /* 0x0000000000037805 */ /* 0x000fca0000008a00 */
[----:B------:R-:W-:-:S06]  /*0db0*/  IMAD R3, R3, -0xa0, RZ ;  /* 0xffffff6003037824 */ /* 0x000fcc00078e02ff */
[----:B------:R-:W1:Y:S01]  /*0dc0*/  LDC R3, c[0x0][R3+0x2a0] ;  /* 0x0000a80003037b82 */ /* 0x000e620000000800 */
[----:B------:R-:W-:Y:S01]  /*0dd0*/  MOV R21, UR5 ;  /* 0x0000000500157c02 */ /* 0x000fe20008000f00 */
[----:B--2---:R-:W-:Y:S01]  /*0de0*/  FMUL R5, R5, UR9 ;  /* 0x0000000905057c20 */ /* 0x004fe20008400000 */
[----:B----4-:R-:W-:Y:S02]  /*0df0*/  I2FP.F32.U32 R4, UR4 ;  /* 0x0000000400047c45 */ /* 0x010fe40008201000 */
[----:B------:R-:W-:-:S05]  /*0e00*/  CS2R.32 R2, SR_CgaSize ;  /* 0x0000000000027805 */ /* 0x000fca0000008a00 */
[----:B------:R-:W-:-:S06]  /*0e10*/  IMAD R2, R2, -0xa0, RZ ;  /* 0xffffff6002027824 */ /* 0x000fcc00078e02ff */
[----:B------:R-:W2:Y:S01]  /*0e20*/  LDC R2, c[0x0][R2+0x2a4] ;  /* 0x0000a90002027b82 */ /* 0x000ea20000000800 */
[----:B------:R-:W4:Y:S01]  /*0e30*/  F2I.U32.TRUNC.NTZ R170, R5 ;  /* 0x0000000500aa7305 */ /* 0x000f22000020f000 */
[----:B------:R-:W-:Y:S01]  /*0e40*/  MOV R20, UR4 ;  /* 0x0000000400147c02 */ /* 0x000fe20008000f00 */
[----:B---3--:R-:W-:-:S05]  /*0e50*/  FMUL R4, R4, UR7 ;  /* 0x0000000704047c20 */ /* 0x008fca0008400000 */
[----:B------:R-:W-:Y:S01]  /*0e60*/  BAR.SYNC.DEFER_BLOCKING 0x0 ;  /* 0x0000000000007b1d */ /* 0x000fe20000010000 */
[----:B------:R-:W-:-:S05]  /*0e70*/  ISETP.GE.AND P0, PT, R9, 0x1, PT ;  /* 0x000000010900780c */ /* 0x000fca0003f06270 */
[----:B------:R-:W3:Y:S02]  /*0e80*/  F2I.U32.TRUNC.NTZ R147, R4 ;  /* 0x0000000400937305 */ /* 0x000ee4000020f000 */
[----:B------:R-:W2:Y:S01]  /*0e90*/  S2UR UR36, SR_CTAID.Z ;  /* 0x00000000002479c3 */ /* 0x000ea20000002700 */
[----:B----4-:R-:W-:-:S05]  /*0ea0*/  IADD3 R170, PT, PT, -R170, RZ, RZ ;  /* 0x000000ffaaaa7210 */ /* 0x010fca0007ffe1ff */
[----:B-1----:R-:W-:Y:S01]  /*0eb0*/  IMAD R170, R3, R170, UR5 ;  /* 0x0000000503aa7e24 */ /* 0x002fe2000f8e02aa */
[----:B---3--:R-:W-:-:S05]  /*0ec0*/  IADD3 R147, PT, PT, -R147, RZ, RZ ;  /* 0x000000ff93937210 */ /* 0x008fca0007ffe1ff */
[----:B--2---:R-:W-:Y:S01]  /*0ed0*/  IMAD R147, R2, R147, UR4 ;  /* 0x0000000402937e24 */ /* 0x004fe2000f8e0293 */
[----:B------:R-:W-:Y:S06]  /*0ee0*/  @!P0 BRA `(.L_x_15) ;  /* 0x0000000000b88947 */ /* 0x000fec0003800000 */
[----:B------:R-:W1:Y:S01]  /*0ef0*/  LDC.64 R4, c[0x0][0xb18] ;  /* 0x0002c600ff047b82 */ /* 0x000e620000000a00 */
[----:B------:R-:W-:-:S07]  /*0f00*/  ISETP.NE.AND P0, PT, R9, 0x1, PT ;  /* 0x000000010900780c */ /* 0x000fce0003f05270 */
[----:B------:R-:W2:Y:S08]  /*0f10*/  LDC R10, c[0x0][0xb0c] ;  /* 0x0002c300ff0a7b82 */ /* 0x000eb00000000800 */
[----:B------:R-:W3:Y:S08]  /*0f20*/  LDC R11, c[0x0][0x370] ;  /* 0x0000dc00ff0b7b82 */ /* 0x000ef00000000800 */
[----:B------:R-:W4:Y:S01]  /*0f30*/  LDC R12, c[0x0][0x374] ;  /* 0x0000dd00ff0c7b82 */ /* 0x000f220000000800 */
[----:B-1----:R-:W-:-:S07]  /*0f40*/  ISETP.NE.AND P1, PT, R4, 0x1, PT ;  /* 0x000000010400780c */ /* 0x002fce0003f25270 */
[----:B------:R-:W3:Y:S01]  /*0f50*/  LDC.64 R6, c[0x0][0xb10] ;  /* 0x0002c400ff067b82 */ /* 0x000ee20000000a00 */
[----:B--2---:R-:W-:-:S07]  /*0f60*/  ISETP.NE.AND P2, PT, R10, 0x1, PT ;  /* 0x000000010a00780c */ /* 0x004fce0003f45270 */
[----:B------:R-:W1:Y:S08]  /*0f70*/  LDC R8, c[0x0][0xb20] ;  /* 0x0002c800ff087b82 */ /* 0x000e700000000800 */
[----:B------:R-:W2:Y:S01]  /*0f80*/  LDC.64 R2, c[0x0][0xb28] ;  /* 0x0002ca00ff027b82 */ /* 0x000ea20000000a00 */
[----:B----4-:R-:W-:-:S04]  /*0f90*/  IMAD.HI.U32 R13, R12, R5, RZ ;  /* 0x000000050c0d7227 */ /* 0x010fc800078e00ff */
[----:B------:R-:W-:-:S04]  /*0fa0*/  IMAD.HI.U32 R5, R20, R5, RZ ;  /* 0x0000000514057227 */ /* 0x000fc800078e00ff */
[----:B---3--:R-:W-:-:S04]  /*0fb0*/  IMAD.HI.U32 R14, R11, R6, RZ ;  /* 0x000000060b0e7227 */ /* 0x008fc800078e00ff */
[C---:B------:R-:W-:Y:S01]  /*0fc0*/  IMAD.HI.U32 R16, R21.reuse, R6, RZ ;  /* 0x0000000615107227 */ /* 0x040fe200078e00ff */
[-C--:B------:R-:W-:Y:S02]  /*0fd0*/  @P2 SHF.R.U32.HI R11, RZ, R7.reuse, R14 ;  /* 0x00000007ff0b2219 */ /* 0x080fe4000001160e */
[-C--:B-1----:R-:W-:Y:S02]  /*0fe0*/  @P1 SHF.R.U32.HI R12, RZ, R8.reuse, R13 ;  /* 0x00000008ff0c1219 */ /* 0x082fe4000001160d */
[----:B------:R-:W-:Y:S02]  /*0ff0*/  SHF.R.U32.HI R5, RZ, R8, R5 ;  /* 0x00000008ff057219 */ /* 0x000fe40000011605 */
[----:B------:R-:W-:Y:S02]  /*1000*/  SHF.R.U32.HI R16, RZ, R7, R16 ;  /* 0x00000007ff107219 */ /* 0x000fe40000011610 */
[----:B------:R-:W-:Y:S01]  /*1010*/  SEL R5, R20, R5, !P1 ;  /* 0x0000000514057207 */ /* 0x000fe20004800000 */
[----:B--2---:R-:W-:Y:S01]  /*1020*/  IMAD.HI.U32 R14, R12, R2, RZ ;  /* 0x000000020c0e7227 */ /* 0x004fe200078e00ff */
[----:B------:R-:W-:-:S02]  /*1030*/  SEL R7, R21, R16, !P2 ;  /* 0x0000001015077207 */ /* 0x000fc40005000000 */
[----:B------:R-:W-:Y:S01]  /*1040*/  IADD3 R13, PT, PT, -R5, RZ, RZ ;  /* 0x000000ff050d7210 */ /* 0x000fe20007ffe1ff */
[----:B------:R-:W-:Y:S01]  /*1050*/  IMAD.HI.U32 R6, R11, R2, RZ ;  /* 0x000000020b067227 */ /* 0x000fe200078e00ff */
[----:B------:R-:W-:-:S03]  /*1060*/  @P0 SHF.R.U32.HI R12, RZ, R3, R14 ;  /* 0x00000003ff0c0219 */ /* 0x000fc6000001160e */
[----:B------:R-:W-:Y:S01]  /*1070*/  IMAD R13, R4, R13, R20 ;  /* 0x0000000d040d7224 */ /* 0x000fe200078e0214 */
[----:B------:R-:W-:Y:S01]  /*1080*/  @P0 SHF.R.U32.HI R11, RZ, R3, R6 ;  /* 0x00000003ff0b0219 */ /* 0x000fe20000011606 */
[----:B------:R-:W-:-:S04]  /*1090*/  IMAD R12, R12, R9, RZ ;  /* 0x000000090c0c7224 */ /* 0x000fc800078e02ff */
[----:B------:R-:W-:Y:S01]  /*10a0*/  IMAD R6, R11, R9, RZ ;  /* 0x000000090b067224 */ /* 0x000fe200078e02ff */
[----:B------:R-:W-:-:S04]  /*10b0*/  ISETP.GE.AND P1, PT, R5, R12, PT ;  /* 0x0000000c0500720c */ /* 0x000fc80003f26270 */
[----:B------:R-:W-:Y:S01]  /*10c0*/  ISETP.GE.OR P1, PT, R7, R6, P1 ;  /* 0x000000060700720c */ /* 0x000fe20000f26670 */
[----:B------:R-:W-:-:S05]  /*10d0*/  IMAD.HI.U32 R6, R5, R2, RZ ;  /* 0x0000000205067227 */ /* 0x000fca00078e00ff */
[----:B------:R-:W-:-:S04]  /*10e0*/  SHF.R.U32.HI R6, RZ, R3, R6 ;  /* 0x00000003ff067219 */ /* 0x000fc80000011606 */
[----:B------:R-:W-:-:S03]  /*10f0*/  SEL R6, R5, R6, !P0 ;  /* 0x0000000605067207 */ /* 0x000fc60004000000 */
[----:B------:R-:W-:Y:S01]  /*1100*/  @!P1 IMAD.HI.U32 R8, R7, R2, RZ ;  /* 0x0000000207089227 */ /* 0x000fe200078e00ff */
[----:B------:R-:W-:-:S04]  /*1110*/  IADD3 R2, PT, PT, -R6, RZ, RZ ;  /* 0x000000ff06027210 */ /* 0x000fc80007ffe1ff */
[----:B------:R-:W-:Y:S01]  /*1120*/  @!P1 SHF.R.U32.HI R8, RZ, R3, R8 ;  /* 0x00000003ff089219 */ /* 0x000fe20000011608 */
[----:B------:R-:W-:-:S03]  /*1130*/  IMAD R2, R9, R2, R5 ;  /* 0x0000000209027224 */ /* 0x000fc600078e0205 */
[----:B------:R-:W-:-:S05]  /*1140*/  @!P1 SEL R3, R7, R8, !P0 ;  /* 0x0000000807039207 */ /* 0x000fca0004000000 */
[--C-:B------:R-:W-:Y:S02]  /*1150*/  @!P1 IMAD.IADD R6, R6, 0x1, -R3.reuse ;  /* 0x0000000106069824 */ /* 0x100fe400078e0a03 */
[----:B------:R-:W-:Y:S01]  /*1160*/  @!P1 IMAD R3, R2, R11, R3 ;  /* 0x0000000b02039224 */ /* 0x000fe200078e0203 */
[----:B------:R-:W-:Y:S01]  /*1170*/  IADD3 R2, PT, PT, -R7, RZ, RZ ;  /* 0x000000ff07027210 */ /* 0x000fe20007ffe1ff */
[----:B------:R-:W-:Y:S02]  /*1180*/  @!P1 IMAD R5, R6, R9, R7 ;  /* 0x0000000906059224 */ /* 0x000fe400078e0207 */
[----:B------:R-:W-:Y:S02]  /*1190*/  @!P1 IMAD.MOV.U32 R7, RZ, RZ, R3 ;  /* 0x000000ffff079224 */ /* 0x000fe400078e0003 */
[----:B------:R-:W-:Y:S02]  /*11a0*/  IMAD R2, R10, R2, R21 ;  /* 0x000000020a027224 */ /* 0x000fe400078e0215 */
[----:B------:R-:W-:-:S02]  /*11b0*/  IMAD R20, R5, R4, R13 ;  /* 0x0000000405147224 */ /* 0x000fc400078e020d */
[----:B------:R-:W-:Y:S02]  /*11c0*/  IMAD R21, R7, R10, R2 ;  /* 0x0000000a07157224 */ /* 0x000fe400078e0202 */
.L_x_15:
[----:B------:R-:W1:Y:S01]  /*11d0*/  LDCU UR4, c[0x0][0xb30] ;  /* 0x00016600ff0477ac */ /* 0x000e620008000800 */
[----:B------:R-:W2:Y:S08]  /*11e0*/  S2UR UR37, SR_CgaCtaId ;  /* 0x00000000002579c3 */ /* 0x000eb00000008800 */
[----:B------:R-:W3:Y:S01]  /*11f0*/  LDC R72, c[0x0][0xb24] ;  /* 0x0002c900ff487b82 */ /* 0x000ee20000000800 */
[----:B-1----:R-:W-:-:S09]  /*1200*/  UISETP.NE.AND UP1, UPT, UR4, 0x1, UPT ;  /* 0x000000010400788c */ /* 0x002fd2000bf25270 */
[----:B--2---:R-:W-:Y:S05]  /*1210*/  BRA.U UP1, `(.L_x_16) ;  /* 0x0000000101407547 */ /* 0x004fea000b800000 */
[----:B------:R-:W1:Y:S08]  /*1220*/  LDC.64 R4, c[0x0][0xb10] ;  /* 0x0002c400ff047b82 */ /* 0x000e700000000a00 */
[----:B------:R-:W2:Y:S08]  /*1230*/  LDC.64 R2, c[0x0][0xb18] ;  /* 0x0002c600ff027b82 */ /* 0x000eb00000000a00 */
[----:B------:R-:W4:Y:S08]  /*1240*/  LDC R6, c[0x0][0xb20] ;  /* 0x0002c800ff067b82 */ /* 0x000f300000000800 */
[----:B------:R-:W3:Y:S01]  /*1250*/  LDC R8, c[0x0][0xb0c] ;  /* 0x0002c300ff087b82 */ /* 0x000ee20000000800 */
[----:B-1----:R-:W-:-:S05]  /*1260*/  IMAD.HI.U32 R4, R21, R4, RZ ;  /* 0x0000000415047227 */ /* 0x002fca00078e00ff */
[----:B------:R-:W-:Y:S01]  /*1270*/  SHF.R.U32.HI R4, RZ, R5, R4 ;  /* 0x00000005ff047219 */ /* 0x000fe20000011604 */
[----:B--2---:R-:W-:Y:S01]  /*1280*/  IMAD.HI.U32 R3, R20, R3, RZ ;  /* 0x0000000314037227 */ /* 0x004fe200078e00ff */
[----:B------:R-:W-:-:S04]  /*1290*/  ISETP.NE.AND P0, PT, R2, 0x1, PT ;  /* 0x000000010200780c */ /* 0x000fc80003f05270 */
[----:B----4-:R-:W-:-:S04]  /*12a0*/  SHF.R.U32.HI R3, RZ, R6, R3 ;  /* 0x00000006ff037219 */ /* 0x010fc80000011603 */
[----:B------:R-:W-:Y:S02]  /*12b0*/  SEL R3, R20, R3, !P0 ;  /* 0x0000000314037207 */ /* 0x000fe40004000000 */
[----:B---3--:R-:W-:-:S04]  /*12c0*/  ISETP.NE.AND P1, PT, R8, 0x1, PT ;  /* 0x000000010800780c */ /* 0x008fc80003f25270 */
[----:B------:R-:W-:-:S05]  /*12d0*/  SEL R4, R21, R4, !P1 ;  /* 0x0000000415047207 */ /* 0x000fca0004800000 */
[----:B------:R-:W-:Y:S02]  /*12e0*/  IMAD.IADD R5, R3, 0x1, -R4 ;  /* 0x0000000103057824 */ /* 0x000fe400078e0a04 */
[----:B------:R-:W-:Y:S02]  /*12f0*/  IMAD.IADD R3, R4, 0x1, -R3 ;  /* 0x0000000104037824 */ /* 0x000fe400078e0a03 */
[----:B------:R-:W-:Y:S02]  /*1300*/  IMAD R21, R5, R8, R21 ;  /* 0x0000000805157224 */ /* 0x000fe400078e0215 */
[----:B------:R-:W-:-:S07]  /*1310*/  IMAD R20, R3, R2, R20 ;  /* 0x0000000203147224 */ /* 0x000fce00078e0214 */
.L_x_16:
[----:B------:R-:W-:Y:S01]  /*1320*/  BAR.SYNC.DEFER_BLOCKING 0x0 ;  /* 0x0000000000007b1d */ /* 0x000fe20000010000 */
[----:B------:R-:W-:Y:S01]  /*1330*/  UISETP.NE.AND UP1, UPT, UR8, 0x2, UPT ;  /* 0x000000020800788c */ /* 0x000fe2000bf25270 */
[----:B------:R-:W-:Y:S02]  /*1340*/  ISETP.NE.OR P5, PT, R0, 0x2, !P5 ;  /* 0x000000020000780c */ /* 0x000fe40006fa5670 */
[----:B------:R-:W-:-:S06]  /*1350*/  LOP3.LUT R2, R189, 0x1f, RZ, 0xc0, !PT ;  /* 0x0000001fbd027812 */ /* 0x000fcc00078ec0ff */
[----:B------:R-:W-:Y:S05]  /*1360*/  BRA.U UP1, `(.L_x_17) ;  /* 0x0000001101547547 */ /* 0x000fea000b800000 */
[----:B------:R-:W1:Y:S01]  /*1370*/  LDCU UR13, c[0x0][0x38c] ;  /* 0x00007180ff0d77ac */ /* 0x000e620008000800 */
[----:B------:R-:W2:Y:S01]  /*1380*/  LDC R9, c[0x0][0x370] ;  /* 0x0000dc00ff097b82 */ /* 0x000ea20000000800 */
[----:B------:R-:W-:Y:S01]  /*1390*/  PLOP3.LUT P1, PT, PT, PT, UP2, 0x80, 0x8 ;  /* 0x000000000008781c */ /* 0x000fe20003f2f028 */
[----:B------:R-:W-:Y:S01]  /*13a0*/  IMAD.MOV.U32 R15, RZ, RZ, 0x1 ;  /* 0x00000001ff0f7424 */ /* 0x000fe200078e00ff */
[----:B------:R-:W-:Y:S01]  /*13b0*/  ISETP.EQ.OR P4, PT, R2, RZ, P5 ;  /* 0x000000ff0200720c */ /* 0x000fe20002f82670 */
[----:B------:R-:W-:Y:S01]  /*13c0*/  IMAD.MOV.U32 R14, RZ, RZ, RZ ;  /* 0x000000ffff0e7224 */ /* 0x000fe200078e00ff */
[----:B------:R-:W-:Y:S02]  /*13d0*/  PLOP3.LUT P1, PT, P1, PT, PT, 0x8, 0x80 ;  /* 0x000000000080781c */ /* 0x000fe40000f2e170 */
[----:B------:R-:W-:Y:S01]  /*13e0*/  CS2R R12, SRZ ;  /* 0x00000000000c7805 */ /* 0x000fe2000001ff00 */
[----:B------:R-:W-:Y:S01]  /*13f0*/  IMAD.MOV.U32 R10, RZ, RZ, 0x1 ;  /* 0x00000001ff0a7424 */ /* 0x000fe200078e00ff */
[----:B------:R-:W4:Y:S01]  /*1400*/  LDC R0, c[0x0][0x374] ;  /* 0x0000dd00ff007b82 */ /* 0x000f220000000800 */
[----:B------:R-:W2:Y:S01]  /*1410*/  LDCU.64 UR22, c[0x0][0x348] ;  /* 0x00006900ff1677ac */ /* 0x000ea20008000a00 */
[----:B------:R-:W-:Y:S01]  /*1420*/  UMOV UR6, URZ ;  /* 0x000000ff00067c82 */ /* 0x000fe20008000000 */
[----:B-1----:R-:W-:-:S04]  /*1430*/  UIADD3 UR5, UPT, UPT, UR13, 0x3f, URZ ;  /* 0x0000003f0d057890 */ /* 0x002fc8000fffe0ff */
[----:B------:R-:W-:-:S04]  /*1440*/  USHF.R.S32.HI UR4, URZ, 0x1f, UR5 ;  /* 0x0000001fff047899 */ /* 0x000fc80008011405 */
[----:B------:R-:W-:-:S04]  /*1450*/  ULEA.HI UR4, UR4, UR5, URZ, 0x6 ;  /* 0x0000000504047291 */ /* 0x000fc8000f8f30ff */
[----:B------:R-:W-:Y:S02]  /*1460*/  USHF.R.S32.HI UR15, URZ, 0x6, UR4 ;  /* 0x00000006ff0f7899 */ /* 0x000fe40008011404 */
[----:B------:R-:W-:Y:S02]  /*1470*/  UIADD3 UR4, UPT, UPT, UR13, -0x1, URZ ;  /* 0xffffffff0d047890 */ /* 0x000fe4000fffe0ff */
[----:B------:R-:W-:Y:S02]  /*1480*/  UISETP.LT.U32.AND UP0, UPT, UR15, 0x4, UPT ;  /* 0x000000040f00788c */ /* 0x000fe4000bf01070 */
[----:B------:R-:W-:Y:S02]  /*1490*/  UISETP.GE.U32.AND UP1, UPT, UR4, -0x7f, UPT ;  /* 0xffffff810400788c */ /* 0x000fe4000bf26070 */
[----:B------:R-:W-:Y:S02]  /*14a0*/  USEL UR14, UR15, 0x4, UP0 ;  /* 0x000000040f0e7887 */ /* 0x000fe40008000000 */
[----:B------:R-:W-:-:S02]  /*14b0*/  UIADD3 UR13, UPT, UPT, UR13, 0x7e, URZ ;  /* 0x0000007e0d0d7890 */ /* 0x000fc4000fffe0ff */
[----:B------:R-:W-:Y:S02]  /*14c0*/  UIADD3 UR5, UPT, UPT, UR14, -0x1, URZ ;  /* 0xffffffff0e057890 */ /* 0x000fe4000fffe0ff */
[----:B------:R-:W-:-:S03]  /*14d0*/  UIADD3 UR7, UPT, UPT, UR15, -UR14, URZ ;  /* 0x8000000e0f077290 */ /* 0x000fc6000fffe0ff */
[----:B------:R-:W-:-:S04]  /*14e0*/  @UP1 UIADD3 UR5, UPT, UPT, UR14, URZ, URZ ;  /* 0x000000ff0e051290 */ /* 0x000fc8000fffe0ff */
[----:B--2---:R-:W-:-:S12]  /*14f0*/  UIADD3 UR5, UPT, UPT, UR5, 0x1, URZ ;  /* 0x0000000105057890 */ /* 0x004fd8000fffe0ff */
.L_x_35:
[----:B------:R-:W-:Y:S01]  /*1500*/  UISETP.NE.AND UP0, UPT, UR37, URZ, UPT ;  /* 0x000000ff2500728c */ /* 0x000fe2000bf05270 */
[----:B------:R-:W1:Y:S08]  /*1510*/  S2UR UR37, SR_CgaCtaId ;  /* 0x00000000002579c3 */ /* 0x000e700000008800 */
[----:B------:R-:W-:Y:S05]  /*1520*/  BRA.U UP0, `(.L_x_18) ;  /* 0x0000000100347547 */ /* 0x000fea000b800000 */
[----:B------:R-:W2:Y:S01]  /*1530*/  S2R R2, SR_CgaCtaId ;  /* 0x0000000000027919 */ /* 0x000ea20000008800 */
[----:B------:R-:W-:-:S04]  /*1540*/  MOV R3, 0x400 ;  /* 0x0000040000037802 */ /* 0x000fc80000000f00 */
[----:B--2---:R-:W-:Y:S02]  /*1550*/  LEA R3, R2, R3, 0x18 ;  /* 0x0000000302037211 */ /* 0x004fe400078ec0ff */
[----:B------:R-:W-:-:S03]  /*1560*/  SHF.L.U32 R2, R10, 0x1f, RZ ;  /* 0x0000001f0a027819 */ /* 0x000fc600000006ff */
[----:B------:R-:W-:-:S04]  /*1570*/  IMAD R3, R12, 0x8, R3 ;  /* 0x000000080c037824 */ /* 0x000fc800078e0203 */
[----:B------:R-:W2:Y:S02]  /*1580*/  SYNCS.PHASECHK.TRANS64.TRYWAIT P0, [R3+URZ+0xe0], R2 ;  /* 0x0000e002030075a7 */ /* 0x000ea400080011ff */
[----:B--2---:R-:W-:Y:S05]  /*1590*/  @!P0 BRA `(.L_x_19) ;  /* 0x0000006800dc8947 */ /* 0x004fea0003800000 */
.L_x_106:
[----:B------:R-:W-:Y:S01]  /*15a0*/  VIADD R12, R12, 0x1 ;  /* 0x000000010c0c7836 */ /* 0x000fe20000000000 */
[----:B------:R2:W-:Y:S04]  /*15b0*/  SYNCS.ARRIVE.TRANS64.A1T0 RZ, [R3+URZ+0xd0], RZ ;  /* 0x0000d0ff03ff79a7 */ /* 0x0005e800081000ff */
[----:B------:R-:W-:-:S04]  /*15c0*/  ISETP.NE.AND P0, PT, R12, 0x2, PT ;  /* 0x000000020c00780c */ /* 0x000fc80003f05270 */
[----:B------:R-:W-:Y:S02]  /*15d0*/  SEL R12, R12, RZ, P0 ;  /* 0x000000ff0c0c7207 */ /* 0x000fe40000000000 */
[----:B--2---:R-:W-:-:S04]  /*15e0*/  SEL R3, RZ, 0x1, P0 ;  /* 0x00000001ff037807 */ /* 0x004fc80000000000 */
[----:B------:R-:W-:-:S07]  /*15f0*/  LOP3.LUT R10, R10, R3, RZ, 0x3c, !PT ;  /* 0x000000030a0a7212 */ /* 0x000fce00078e3cff */
.L_x_18:
[----:B------:R-:W-:Y:S01]  /*1600*/  UMOV UR4, 0x400 ;  /* 0x0000040000047882 */ /* 0x000fe20000000000 */
[----:B------:R-:W-:Y:S01]  /*1610*/  SHF.L.U32 R2, R15, 0x1f, RZ ;  /* 0x0000001f0f027819 */ /* 0x000fe200000006ff */
[----:B-1----:R-:W-:Y:S01]  /*1620*/  ULEA UR4, UR37, UR4, 0x18 ;  /* 0x0000000425047291 */ /* 0x002fe2000f8ec0ff */
[----:B------:R-:W-:Y:S01]  /*1630*/  R2UR UR35, R21 ;  /* 0x00000000152372ca */ /* 0x000fe200000e0000 */
[----:B------:R-:W-:Y:S01]  /*1640*/  UISETP.GE.U32.AND UP0, UPT, UR13, 0x7f, UPT ;  /* 0x0000007f0d00788c */ /* 0x000fe2000bf06070 */
[----:B------:R-:W-:Y:S01]  /*1650*/  R2UR UR11, R20 ;  /* 0x00000000140b72ca */ /* 0x000fe200000e0000 */
[----:B------:R-:W-:Y:S01]  /*1660*/  ULEA UR8, UR6, UR4, 0x3 ;  /* 0x0000000406087291 */ /* 0x000fe2000f8e18ff */
[----:B------:R-:W-:-:S08]  /*1670*/  UMOV UR24, URZ ;  /* 0x000000ff00187c82 */ /* 0x000fd00008000000 */
[----:B------:R1:W2:Y:S01]  /*1680*/  SYNCS.PHASECHK.TRANS64.TRYWAIT P0, [UR8+0x20], R2 ;  /* 0x00002002ff0075a7 */ /* 0x0002a20008001108 */
[----:B------:R-:W-:Y:S02]  /*1690*/  USHF.L.U32 UR35, UR35, 0x7, URZ ;  /* 0x0000000723237899 */ /* 0x000fe400080006ff */
[----:B------:R-:W-:Y:S01]  /*16a0*/  USHF.L.U32 UR11, UR11, 0x7, URZ ;  /* 0x000000070b0b7899 */ /* 0x000fe200080006ff */
[----:B------:R-:W-:Y:S11]  /*16b0*/  BRA.U !UP0, `(.L_x_20) ;  /* 0x0000000108a47547 */ /* 0x000ff6000b800000 */
[----:B------:R-:W-:Y:S01]  /*16c0*/  UMOV UR16, URZ ;  /* 0x000000ff00107c82 */ /* 0x000fe20008000000 */
[----:B------:R-:W-:-:S05]  /*16d0*/  UMOV UR17, UR6 ;  /* 0x0000000600117c82 */ /* 0x000fca0008000000 */
.L_x_25:
[----:B-1----:R-:W-:Y:S01]  /*16e0*/  ULEA UR33, UR17, UR4, 0x3 ;  /* 0x0000000411217291 */ /* 0x002fe2000f8e18ff */
[----:B--2---:R-:W-:Y:S01]  /*16f0*/  @!P5 MOV R3, 0x4000 ;  /* 0x000040000003d802 */ /* 0x004fe20000000f00 */
[----:B--2---:R-:W-:Y:S10]  /*1700*/  @P0 BRA `(.L_x_21) ;  /* 0x00000000000c0947 */ /* 0x004ff40003800000 */
[----:B------:R-:W-:-:S04]  /*1710*/  SHF.L.U32 R5, R15, 0x1f, RZ ;  /* 0x0000001f0f057819 */ /* 0x000fc800000006ff */
[----:B------:R-:W2:Y:S02]  /*1720*/  SYNCS.PHASECHK.TRANS64.TRYWAIT P0, [UR33+0x20], R5 ;  /* 0x00002005ff0075a7 */ /* 0x000ea40008001121 */
[----:B--2---:R-:W-:Y:S05]  /*1730*/  @!P0 BRA `(.L_x_22) ;  /* 0x0000006800888947 */ /* 0x004fea0003800000 */
.L_x_21:
[----:B------:R2:W-:Y:S01]  /*1740*/  @!P5 SYNCS.ARRIVE.TRANS64 RZ, [UR33], R3 ;  /* 0x00000003ffffd9a7 */ /* 0x0005e20008000021 */
[----:B------:R-:W-:Y:S04]  /*1750*/  BSSY.RECONVERGENT B0, `(.L_x_23) ;  /* 0x0000003000007945 */ /* 0x000fe80003800200 */
[----:B------:R-:W-:Y:S05]  /*1760*/  @P4 BRA `(.L_x_24) ;  /* 0x0000000000044947 */ /* 0x000fea0003800000 */
[----:B------:R-:W-:Y:S05]  /*1770*/  BPT.TRAP 0x1 ;  /* 0x000000040000795c */ /* 0x000fea0000300000 */
.L_x_24:
[----:B------:R-:W-:Y:S05]  /*1780*/  BSYNC.RECONVERGENT B0 ;  /* 0x0000000000007941 */ /* 0x000fea0003800200 */
.L_x_23:
[----:B------:R-:W-:Y:S02]  /*1790*/  UIADD3 UR6, UPT, UPT, UR17, 0x1, URZ ;  /* 0x0000000111067890 */ /* 0x000fe4000fffe0ff */
[----:B------:R-:W-:Y:S02]  /*17a0*/  UIADD3 UR26, UP1, UPT, UR22, 0x80, URZ ;  /* 0x00000080161a7890 */ /* 0x000fe4000ff3e0ff */
[----:B------:R-:W-:Y:S02]  /*17b0*/  UISETP.NE.AND UP0, UPT, UR6, 0x4, UPT ;  /* 0x000000040600788c */ /* 0x000fe4000bf05270 */
[----:B------:R-:W-:Y:S02]  /*17c0*/  USHF.L.U32 UR34, UR16, 0x6, URZ ;  /* 0x0000000610227899 */ /* 0x000fe400080006ff */
[----:B------:R-:W-:Y:S02]  /*17d0*/  USEL UR9, URZ, 0x1, UP0 ;  /* 0x00000001ff097887 */ /* 0x000fe40008000000 */
[----:B------:R-:W-:-:S02]  /*17e0*/  USEL UR6, UR6, URZ, UP0 ;  /* 0x000000ff06067287 */ /* 0x000fc40008000000 */
[----:B------:R-:W-:Y:S02]  /*17f0*/  UIADD3 UR20, UP0, UPT, UR22, 0x180, URZ ;  /* 0x0000018016147890 */ /* 0x000fe4000ff1e0ff */
[----:B------:R-:W-:Y:S01]  /*1800*/  ULEA UR8, UR6, UR4, 0x3 ;  /* 0x0000000406087291 */ /* 0x000fe2000f8e18ff */
[----:B------:R-:W-:Y:S01]  /*1810*/  LOP3.LUT R15, R15, UR9, RZ, 0x3c, !PT ;  /* 0x000000090f0f7c12 */ /* 0x000fe2000f8e3cff */
[----:B------:R-:W-:Y:S02]  /*1820*/  UIADD3.X UR27, UPT, UPT, URZ, UR23, URZ, UP1, !UPT ;  /* 0x00000017ff1b7290 */ /* 0x000fe40008ffe4ff */
[----:B------:R-:W-:Y:S01]  /*1830*/  UIADD3.X UR21, UPT, UPT, URZ, UR23, URZ, UP0, !UPT ;  /* 0x00000017ff157290 */ /* 0x000fe200087fe4ff */
[----:B-1----:R-:W-:Y:S01]  /*1840*/  SHF.L.U32 R2, R15, 0x1f, RZ ;  /* 0x0000001f0f027819 */ /* 0x002fe200000006ff */
[----:B------:R-:W-:Y:S01]  /*1850*/  UMOV UR18, 0x0 ;  /* 0x0000000000127882 */ /* 0x000fe20000000000 */
[----:B------:R-:W-:Y:S01]  /*1860*/  UMOV UR19, 0x10000000 ;  /* 0x1000000000137882 */ /* 0x000fe20000000000 */
[----:B------:R-:W-:Y:S01]  /*1870*/  UMOV UR12, UR36 ;  /* 0x00000024000c7c82 */ /* 0x000fe20008000000 */
[----:B------:R1:W1:Y:S01]  /*1880*/  SYNCS.PHASECHK.TRANS64.TRYWAIT P0, [UR8+0x20], R2 ;  /* 0x00002002ff0075a7 */ /* 0x0002620008001108 */
[----:B------:R-:W-:Y:S01]  /*1890*/  ULEA UR8, UR17, UR4, 0xd ;  /* 0x0000000411087291 */ /* 0x000fe2000f8e68ff */
[----:B------:R-:W-:Y:S01]  /*18a0*/  UMOV UR9, UR33 ;  /* 0x0000002100097c82 */ /* 0x000fe20008000000 */
[----:B------:R-:W-:-:S02]  /*18b0*/  UMOV UR10, UR34 ;  /* 0x00000022000a7c82 */ /* 0x000fc40008000000 */
[----:B------:R-:W-:Y:S02]  /*18c0*/  UIADD3 UR32, UPT, UPT, UR8, 0x8400, URZ ;  /* 0x0000840008207890 */ /* 0x000fe4000fffe0ff */
[----:B------:R-:W-:Y:S02]  /*18d0*/  UIADD3 UR8, UPT, UPT, UR8, 0x10400, URZ ;  /* 0x0001040008087890 */ /* 0x000fe4000fffe0ff */
[----:B------:R-:W-:Y:S01]  /*18e0*/  UIADD3 UR16, UPT, UPT, UR16, 0x1, URZ ;  /* 0x0000000110107890 */ /* 0x000fe2000fffe0ff */
[----:B------:R-:W-:Y:S01]  /*18f0*/  UMOV UR24, UR5 ;  /* 0x0000000500187c82 */ /* 0x000fe20008000000 */
[----:B------:R-:W-:Y:S02]  /*1900*/  UMOV UR17, UR6 ;  /* 0x0000000600117c82 */ /* 0x000fe40008000000 */
[----:B------:R-:W-:Y:S01]  /*1910*/  UISETP.NE.AND UP0, UPT, UR16, UR5, UPT ;  /* 0x000000051000728c */ /* 0x000fe2000bf05270 */
[----:B------:R1:W-:Y:S02]  /*1920*/  UTMALDG.3D [UR32], [UR26], desc[UR18] ;  /* 0x000012201a0075b4 */ /* 0x0003e40008011000 */
[----:B------:R1:W-:Y:S06]  /*1930*/  UTMALDG.3D [UR8], [UR20], desc[UR18] ;  /* 0x00001208140075b4 */ /* 0x0003ec0008011000 */
[----:B------:R-:W-:Y:S05]  /*1940*/  BRA.U UP0, `(.L_x_25) ;  /* 0xfffffffd00647547 */ /* 0x000fea000b83ffff */
.L_x_20:
[----:B-1----:R-:W-:Y:S01]  /*1950*/  ULEA UR8, UR6, UR4, 0x3 ;  /* 0x0000000406087291 */ /* 0x002fe2000f8e18ff */
[----:B------:R-:W-:Y:S01]  /*1960*/  SHF.L.U32 R2, R15, 0x1f, RZ ;  /* 0x0000001f0f027819 */ /* 0x000fe200000006ff */
[----:B------:R-:W-:Y:S01]  /*1970*/  @!P1 SYNCS.ARRIVE.TRANS64.A1T0 RZ, [UR4+0x68], RZ ;  /* 0x000068ffffff99a7 */ /* 0x000fe20008100004 */
[----:B------:R-:W-:-:S06]  /*1980*/  UISETP.GT.AND UP0, UPT, UR15, UR14, UPT ;  /* 0x0000000e0f00728c */ /* 0x000fcc000bf04270 */
[----:B--2---:R1:W2:Y:S03]  /*1990*/  SYNCS.PHASECHK.TRANS64.TRYWAIT P0, [UR8+0x20], R2 ;  /* 0x00002002ff0075a7 */ /* 0x0042a60008001108 */
[----:B------:R-:W-:Y:S05]  /*19a0*/  BRA.U !UP0, `(.L_x_26) ;  /* 0x0000000108a87547 */ /* 0x000fea000b800000 */
[----:B------:R-:W-:Y:S01]  /*19b0*/  UIADD3 UR21, UPT, UPT, UR7, UR24, URZ ;  /* 0x0000001807157290 */ /* 0x000fe2000fffe0ff */
[----:B------:R-:W-:-:S11]  /*19c0*/  UMOV UR25, UR6 ;  /* 0x0000000600197c82 */ /* 0x000fd60008000000 */
.L_x_31:
[----:B-1----:R-:W-:Y:S01]  /*19d0*/  ULEA UR17, UR25, UR4, 0x3 ;  /* 0x0000000419117291 */ /* 0x002fe2000f8e18ff */
[----:B--2---:R-:W-:Y:S01]  /*19e0*/  @!P5 MOV R3, 0x4000 ;  /* 0x000040000003d802 */ /* 0x004fe20000000f00 */
[----:B--2---:R-:W-:Y:S10]  /*19f0*/  @P0 BRA `(.L_x_27) ;  /* 0x00000000000c0947 */ /* 0x004ff40003800000 */
[----:B------:R-:W-:-:S04]  /*1a00*/  SHF.L.U32 R5, R15, 0x1f, RZ ;  /* 0x0000001f0f057819 */ /* 0x000fc800000006ff */
[----:B------:R-:W2:Y:S02]  /*1a10*/  SYNCS.PHASECHK.TRANS64.TRYWAIT P0, [UR17+0x20], R5 ;  /* 0x00002005ff0075a7 */ /* 0x000ea40008001111 */
[----:B--2---:R-:W-:Y:S05]  /*1a20*/  @!P0 BRA `(.L_x_28) ;  /* 0x0000006400e48947 */ /* 0x004fea0003800000 */
.L_x_27:
[----:B------:R2:W-:Y:S01]  /*1a30*/  @!P5 SYNCS.ARRIVE.TRANS64 RZ, [UR17], R3 ;  /* 0x00000003ffffd9a7 */ /* 0x0005e20008000011 */
[----:B------:R-:W-:Y:S04]  /*1a40*/  BSSY.RECONVERGENT B0, `(.L_x_29) ;  /* 0x0000003000007945 */ /* 0x000fe80003800200 */
[----:B------:R-:W-:Y:S05]  /*1a50*/  @P4 BRA `(.L_x_30) ;  /* 0x0000000000044947 */ /* 0x000fea0003800000 */
[----:B------:R-:W-:Y:S05]  /*1a60*/  BPT.TRAP 0x1 ;  /* 0x000000040000795c */ /* 0x000fea0000300000 */
.L_x_30:
[----:B------:R-:W-:Y:S05]  /*1a70*/  BSYNC.RECONVERGENT B0 ;  /* 0x0000000000007941 */ /* 0x000fea0003800200 */
.L_x_29:
        /* <DEDUP_REMOVED lines=20> */
[----:B------:R-:W-:Y:S01]  /*1bc0*/  UIADD3 UR8, UPT, UPT, UR8, 0x10400, URZ ;  /* 0x0001040008087890 */ /* 0x000fe2000fffe0ff */
[----:B------:R-:W-:Y:S01]  /*1bd0*/  UMOV UR9, UR17 ;  /* 0x0000001100097c82 */ /* 0x000fe20008000000 */
[----:B------:R-:W-:Y:S01]  /*1be0*/  UMOV UR10, UR18 ;  /* 0x00000012000a7c82 */ /* 0x000fe20008000000 */
[----:B------:R-:W-:Y:S01]  /*1bf0*/  UIADD3 UR24, UPT, UPT, UR24, 0x1, URZ ;  /* 0x0000000118187890 */ /* 0x000fe2000fffe0ff */
[----:B------:R-:W-:-:S03]  /*1c00*/  UMOV UR25, UR6 ;  /* 0x0000000600197c82 */ /* 0x000fc60008000000 */
[----:B------:R1:W-:Y:S01]  /*1c10*/  UTMALDG.3D [UR16], [UR30], desc[UR26] ;  /* 0x00001a101e0075b4 */ /* 0x0003e20008011000 */
[----:B------:R-:W-:Y:S01]  /*1c20*/  UISETP.NE.AND UP0, UPT, UR24, UR21, UPT ;  /* 0x000000151800728c */ /* 0x000fe2000bf05270 */
[----:B------:R1:W-:Y:S08]  /*1c30*/  UTMALDG.3D [UR8], [UR28], desc[UR26] ;  /* 0x00001a081c0075b4 */ /* 0x0003f00008011000 */
[----:B------:R-:W-:Y:S05]  /*1c40*/  BRA.U UP0, `(.L_x_31) ;  /* 0xfffffffd00607547 */ /* 0x000fea000b83ffff */
.L_x_26:
[C---:B-1----:R-:W-:Y:S01]  /*1c50*/  LEA R2, R14.reuse, UR4, 0x3 ;  /* 0x000000040e027c11 */ /* 0x042fe2000f8e18ff */
[----:B------:R-:W-:Y:S01]  /*1c60*/  NOP ;  /* 0x0000000000007918 */ /* 0x000fe20000000000 */
[----:B--2---:R-:W-:Y:S02]  /*1c70*/  SHF.L.U32 R3, R13, 0x1f, RZ ;  /* 0x0000001f0d037819 */ /* 0x004fe400000006ff */
[----:B------:R-:W-:Y:S02]  /*1c80*/  LEA R4, R14, UR4, 0x4 ;  /* 0x000000040e047c11 */ /* 0x000fe4000f8e20ff */
[----:B------:R-:W1:Y:S02]  /*1c90*/  SYNCS.PHASECHK.TRANS64.TRYWAIT P0, [R2+URZ+0x70], R3 ;  /* 0x00007003020075a7 */ /* 0x000e6400080011ff */
[----:B-1----:R-:W-:Y:S05]  /*1ca0*/  @!P0 BRA `(.L_x_32) ;  /* 0x00000064005c8947 */ /* 0x002fea0003800000 */
.L_x_109:
[----:B------:R-:W2:Y:S01]  /*1cb0*/  LDS.128 R4, [R4+0x100] ;  /* 0x0001000004047984 */ /* 0x000ea20000000c00 */
[----:B---3--:R-:W-:Y:S01]  /*1cc0*/  ISETP.GE.AND P0, PT, R72, 0x1, PT ;  /* 0x000000014800780c */ /* 0x008fe20003f06270 */
[----:B-1----:R-:W-:Y:S01]  /*1cd0*/  VIADD R2, R2, 0x80 ;  /* 0x0000008002027836 */ /* 0x002fe20000000000 */
[----:B------:R-:W-:Y:S01]  /*1ce0*/  @!PT LDS RZ, [RZ] ;  /* 0x00000000fffff984 */ /* 0x000fe20000000800 */
[----:B------:R-:W-:Y:S01]  /*1cf0*/  @!PT LDS RZ, [RZ] ;  /* 0x00000000fffff984 */ /* 0x000fe20000000800 */
[----:B------:R-:W-:Y:S01]  /*1d00*/  @!PT LDS RZ, [RZ] ;  /* 0x00000000fffff984 */ /* 0x000fe20000000800 */
[----:B------:R-:W-:Y:S01]  /*1d10*/  @!PT LDS RZ, [RZ] ;  /* 0x00000000fffff984 */ /* 0x000fe20000000800 */
[----:B------:R1:W-:Y:S06]  /*1d20*/  MEMBAR.ALL.CTA ;  /* 0x0000000000007992 */ /* 0x0003ec0000008000 */
[----:B-1----:R-:W1:Y:S01]  /*1d30*/  FENCE.VIEW.ASYNC.S ;  /* 0x00000000000073c6 */ /* 0x002e620000000000 */
[----:B------:R-:W-:-:S04]  /*1d40*/  PRMT R2, RZ, 0x654, R2 ;  /* 0x00000654ff027816 */ /* 0x000fc80000000002 */
[----:B-1----:R1:W-:Y:S01]  /*1d50*/  SYNCS.ARRIVE.TRANS64.RED.A1T0 RZ, [R2+URZ], RZ ;  /* 0x000000ff02ff79a7 */ /* 0x0023e200081004ff */
[----:B--2---:R-:W-:-:S13]  /*1d60*/  LOP3.LUT P2, RZ, R6, 0x1, RZ, 0xc0, !PT ;  /* 0x0000000106ff7812 */ /* 0x004fda000784c0ff */
[----:B------:R-:W-:Y:S01]  /*1d70*/  @P2 SHF.R.U32.HI R3, RZ, 0x10, R5 ;  /* 0x00000010ff032819 */ /* 0x000fe20000011605 */
[----:B------:R-:W-:Y:S01]  /*1d80*/  VOTEU.ANY UP0, P2 ;  /* 0x0000000000ff7886 */ /* 0x000fe20001000100 */
[----:B------:R-:W-:Y:S02]  /*1d90*/  @P2 MOV R11, R4 ;  /* 0x00000004000b2202 */ /* 0x000fe40000000f00 */
[----:B------:R-:W-:Y:S02]  /*1da0*/  @P2 R2UR.BROADCAST UR8, R3 ;  /* 0x00000000030822ca */ /* 0x000fe400008e0000 */
[----:B------:R-:W-:-:S11]  /*1db0*/  @P2 LOP3.LUT R8, R5, 0xffff, RZ, 0xc0, !PT ;  /* 0x0000ffff05082812 */ /* 0x000fd600078ec0ff */
[----:B------:R-:W-:Y:S01]  /*1dc0*/  @UP0 UMOV UR36, UR8 ;  /* 0x0000000800240c82 */ /* 0x000fe20008000000 */
[----:B-1----:R-:W-:Y:S05]  /*1dd0*/  @!P0 BRA `(.L_x_33) ;  /* 0x0000000000b88947 */ /* 0x002fea0003800000 */
[----:B------:R-:W4:Y:S01]  /*1de0*/  LDC.64 R4, c[0x0][0xb18] ;  /* 0x0002c600ff047b82 */ /* 0x000f220000000a00 */
[----:B------:R-:W-:-:S07]  /*1df0*/  ISETP.NE.AND P3, PT, R72, 0x1, PT ;  /* 0x000000014800780c */ /* 0x000fce0003f65270 */
[----:B------:R-:W1:Y:S08]  /*1e00*/  LDC.64 R6, c[0x0][0xb10] ;  /* 0x0002c400ff067b82 */ /* 0x000e700000000a00 */
[----:B------:R-:W2:Y:S08]  /*1e10*/  LDC R16, c[0x0][0xb20] ;  /* 0x0002c800ff107b82 */ /* 0x000eb00000000800 */
[----:B------:R-:W3:Y:S01]  /*1e20*/  LDC R18, c[0x0][0xb0c] ;  /* 0x0002c300ff127b82 */ /* 0x000ee20000000800 */
[----:B----4-:R-:W-:Y:S01]  /*1e30*/  IMAD.HI.U32 R17, R0, R5, RZ ;  /* 0x0000000500117227 */ /* 0x010fe200078e00ff */
[----:B------:R-:W-:-:S03]  /*1e40*/  ISETP.NE.AND P0, PT, R4, 0x1, PT ;  /* 0x000000010400780c */ /* 0x000fc60003f05270 */
[----:B------:R-:W-:-:S03]  /*1e50*/  IMAD.HI.U32 R5, R8, R5, RZ ;  /* 0x0000000508057227 */ /* 0x000fc600078e00ff */
[----:B------:R-:W4:Y:S01]  /*1e60*/  LDC.64 R2, c[0x0][0xb28] ;  /* 0x0002ca00ff027b82 */ /* 0x000f220000000a00 */
[----:B-1----:R-:W-:-:S04]  /*1e70*/  IMAD.HI.U32 R20, R9, R6, RZ ;  /* 0x0000000609147227 */ /* 0x002fc800078e00ff */
[----:B------:R-:W-:Y:S01]  /*1e80*/  IMAD.HI.U32 R22, R11, R6, RZ ;  /* 0x000000060b167227 */ /* 0x000fe200078e00ff */
[----:B------:R-:W-:Y:S02]  /*1e90*/  SHF.R.U32.HI R20, RZ, R7, R20 ;  /* 0x00000007ff147219 */ /* 0x000fe40000011614 */
[-C--:B--2---:R-:W-:Y:S02]  /*1ea0*/  SHF.R.U32.HI R17, RZ, R16.reuse, R17 ;  /* 0x00000010ff117219 */ /* 0x084fe40000011611 */
[----:B------:R-:W-:Y:S02]  /*1eb0*/  SHF.R.U32.HI R5, RZ, R16, R5 ;  /* 0x00000010ff057219 */ /* 0x000fe40000011605 */
[----:B------:R-:W-:Y:S02]  /*1ec0*/  SEL R17, R0, R17, !P0 ;  /* 0x0000001100117207 */ /* 0x000fe40004000000 */
[----:B------:R-:W-:Y:S02]  /*1ed0*/  SHF.R.U32.HI R22, RZ, R7, R22 ;  /* 0x00000007ff167219 */ /* 0x000fe40000011616 */
[----:B---3--:R-:W-:-:S02]  /*1ee0*/  ISETP.NE.AND P1, PT, R18, 0x1, PT ;  /* 0x000000011200780c */ /* 0x008fc40003f25270 */
[----:B------:R-:W-:Y:S02]  /*1ef0*/  SEL R5, R8, R5, !P0 ;  /* 0x0000000508057207 */ /* 0x000fe40004000000 */
[----:B------:R-:W-:Y:S02]  /*1f00*/  SEL R19, R9, R20, !P1 ;  /* 0x0000001409137207 */ /* 0x000fe40004800000 */
[----:B------:R-:W-:Y:S01]  /*1f10*/  SEL R7, R11, R22, !P1 ;  /* 0x000000160b077207 */ /* 0x000fe20004800000 */
[----:B----4-:R-:W-:-:S04]  /*1f20*/  IMAD.HI.U32 R20, R17, R2, RZ ;  /* 0x0000000211147227 */ /* 0x010fc800078e00ff */
[----:B------:R-:W-:Y:S01]  /*1f30*/  IMAD.HI.U32 R6, R19, R2, RZ ;  /* 0x0000000213067227 */ /* 0x000fe200078e00ff */
[----:B------:R-:W-:-:S04]  /*1f40*/  @P3 SHF.R.U32.HI R17, RZ, R3, R20 ;  /* 0x00000003ff113219 */ /* 0x000fc80000011614 */
[----:B------:R-:W-:Y:S01]  /*1f50*/  @P3 SHF.R.U32.HI R19, RZ, R3, R6 ;  /* 0x00000003ff133219 */ /* 0x000fe20000011606 */
[----:B------:R-:W-:-:S04]  /*1f60*/  IMAD R17, R72, R17, RZ ;  /* 0x0000001148117224 */ /* 0x000fc800078e02ff */
[----:B------:R-:W-:Y:S01]  /*1f70*/  IMAD R6, R72, R19, RZ ;  /* 0x0000001348067224 */ /* 0x000fe200078e02ff */
[C---:B------:R-:W-:Y:S02]  /*1f80*/  ISETP.GE.AND P0, PT, R5.reuse, R17, PT ;  /* 0x000000110500720c */ /* 0x040fe40003f06270 */
[----:B------:R-:W-:Y:S02]  /*1f90*/  IADD3 R17, PT, PT, -R5, RZ, RZ ;  /* 0x000000ff05117210 */ /* 0x000fe40007ffe1ff */
[----:B------:R-:W-:Y:S01]  /*1fa0*/  ISETP.GE.OR P0, PT, R7, R6, P0 ;  /* 0x000000060700720c */ /* 0x000fe20000706670 */
[----:B------:R-:W-:-:S04]  /*1fb0*/  IMAD.HI.U32 R6, R5, R2, RZ ;  /* 0x0000000205067227 */ /* 0x000fc800078e00ff */
[----:B------:R-:W-:Y:S01]  /*1fc0*/  IMAD R8, R4, R17, R8 ;  /* 0x0000001104087224 */ /* 0x000fe200078e0208 */
[----:B------:R-:W-:-:S04]  /*1fd0*/  SHF.R.U32.HI R6, RZ, R3, R6 ;  /* 0x00000003ff067219 */ /* 0x000fc80000011606 */
[----:B------:R-:W-:-:S03]  /*1fe0*/  SEL R6, R5, R6, !P3 ;  /* 0x0000000605067207 */ /* 0x000fc60005800000 */
[----:B------:R-:W-:-:S04]  /*1ff0*/  @!P0 IMAD.HI.U32 R16, R7, R2, RZ ;  /* 0x0000000207108227 */ /* 0x000fc800078e00ff */
[----:B------:R-:W-:Y:S01]  /*2000*/  IMAD.MOV R2, RZ, RZ, -R6 ;  /* 0x000000ffff027224 */ /* 0x000fe200078e0a06 */
[----:B------:R-:W-:-:S03]  /*2010*/  @!P0 SHF.R.U32.HI R16, RZ, R3, R16 ;  /* 0x00000003ff108219 */ /* 0x000fc60000011610 */
[----:B------:R-:W-:Y:S01]  /*2020*/  IMAD R2, R72, R2, R5 ;  /* 0x0000000248027224 */ /* 0x000fe200078e0205 */
        /* <DEDUP_REMOVED lines=9> */
.L_x_33:
[----:B------:R-:W1:Y:S02]  /*20c0*/  LDCU UR8, c[0x0][0xb30] ;  /* 0x00016600ff0877ac */ /* 0x000e640008000800 */
[----:B-1----:R-:W-:-:S09]  /*20d0*/  UISETP.NE.AND UP0, UPT, UR8, 0x1, UPT ;  /* 0x000000010800788c */ /* 0x002fd2000bf05270 */
[----:B------:R-:W-:Y:S05]  /*20e0*/  BRA.U UP0, `(.L_x_34) ;  /* 0x0000000100407547 */ /* 0x000fea000b800000 */
[----:B------:R-:W1:Y:S08]  /*20f0*/  LDC.64 R4, c[0x0][0xb10] ;  /* 0x0002c400ff047b82 */ /* 0x000e700000000a00 */
[----:B------:R-:W2:Y:S08]  /*2100*/  LDC.64 R2, c[0x0][0xb18] ;  /* 0x0002c600ff027b82 */ /* 0x000eb00000000a00 */
[----:B------:R-:W3:Y:S08]  /*2110*/  LDC R6, c[0x0][0xb20] ;  /* 0x0002c800ff067b82 */ /* 0x000ef00000000800 */
[----:B------:R-:W4:Y:S01]  /*2120*/  LDC R16, c[0x0][0xb0c] ;  /* 0x0002c300ff107b82 */ /* 0x000f220000000800 */
[----:B-1----:R-:W-:-:S05]  /*2130*/  IMAD.HI.U32 R4, R11, R4, RZ ;  /* 0x000000040b047227 */ /* 0x002fca00078e00ff */
[----:B------:R-:W-:Y:S01]  /*2140*/  SHF.R.U32.HI R4, RZ, R5, R4 ;  /* 0x00000005ff047219 */ /* 0x000fe20000011604 */
[----:B--2---:R-:W-:Y:S01]  /*2150*/  IMAD.HI.U32 R3, R8, R3, RZ ;  /* 0x0000000308037227 */ /* 0x004fe200078e00ff */
[----:B------:R-:W-:-:S04]  /*2160*/  ISETP.NE.AND P0, PT, R2, 0x1, PT ;  /* 0x000000010200780c */ /* 0x000fc80003f05270 */
[----:B---3--:R-:W-:-:S04]  /*2170*/  SHF.R.U32.HI R3, RZ, R6, R3 ;  /* 0x00000006ff037219 */ /* 0x008fc80000011603 */
[----:B------:R-:W-:Y:S02]  /*2180*/  SEL R3, R8, R3, !P0 ;  /* 0x0000000308037207 */ /* 0x000fe40004000000 */
[----:B----4-:R-:W-:-:S04]  /*2190*/  ISETP.NE.AND P1, PT, R16, 0x1, PT ;  /* 0x000000011000780c */ /* 0x010fc80003f25270 */
[----:B------:R-:W-:-:S05]  /*21a0*/  SEL R4, R11, R4, !P1 ;  /* 0x000000040b047207 */ /* 0x000fca0004800000 */
[----:B------:R-:W-:Y:S02]  /*21b0*/  IMAD.IADD R5, R3, 0x1, -R4 ;  /* 0x0000000103057824 */ /* 0x000fe400078e0a04 */
[----:B------:R-:W-:Y:S02]  /*21c0*/  IMAD.IADD R3, R4, 0x1, -R3 ;  /* 0x0000000104037824 */ /* 0x000fe400078e0a03 */
[----:B------:R-:W-:Y:S02]  /*21d0*/  IMAD R11, R5, R16, R11 ;  /* 0x00000010050b7224 */ /* 0x000fe400078e020b */
[----:B------:R-:W-:-:S07]  /*21e0*/  IMAD R8, R3, R2, R8 ;  /* 0x0000000203087224 */ /* 0x000fce00078e0208 */
.L_x_34:
[----:B------:R-:W-:Y:S01]  /*21f0*/  VIADD R14, R14, 0x1 ;  /* 0x000000010e0e7836 */ /* 0x000fe20000000000 */
[----:B------:R-:W-:Y:S01]  /*2200*/  PLOP3.LUT P1, PT, PT, PT, PT, 0x80, 0x8 ;  /* 0x000000000008781c */ /* 0x000fe20003f2f070 */
[----:B------:R-:W-:Y:S02]  /*2210*/  IMAD.IADD R21, R11, 0x1, R170 ;  /* 0x000000010b157824 */ /* 0x000fe400078e02aa */
[----:B------:R-:W-:Y:S01]  /*2220*/  IMAD.IADD R20, R8, 0x1, R147 ;  /* 0x0000000108147824 */ /* 0x000fe200078e0293 */
[----:B------:R-:W-:-:S04]  /*2230*/  ISETP.NE.AND P0, PT, R14, 0x2, PT ;  /* 0x000000020e00780c */ /* 0x000fc80003f05270 */
[----:B------:R-:W-:Y:S02]  /*2240*/  SEL R2, RZ, 0x1, P0 ;  /* 0x00000001ff027807 */ /* 0x000fe40000000000 */
[----:B------:R-:W-:Y:S02]  /*2250*/  SEL R14, R14, RZ, P0 ;  /* 0x000000ff0e0e7207 */ /* 0x000fe40000000000 */
[----:B------:R-:W-:Y:S01]  /*2260*/  LOP3.LUT R13, R13, R2, RZ, 0x3c, !PT ;  /* 0x000000020d0d7212 */ /* 0x000fe200078e3cff */
[----:B------:R-:W-:Y:S06]  /*2270*/  @P2 BRA `(.L_x_35) ;  /* 0xfffffff000a02947 */ /* 0x000fec000383ffff */
[----:B------:R-:W-:Y:S01]  /*2280*/  UIADD3 UR4, UPT, UPT, UR4, 0x20, URZ ;  /* 0x0000002004047890 */ /* 0x000fe2000fffe0ff */
[----:B------:R-:W-:-:S03]  /*2290*/  SHF.L.U32 R3, R15, 0x1f, RZ ;  /* 0x0000001f0f037819 */ /* 0x000fc600000006ff */
[----:B------:R-:W-:-:S09]  /*22a0*/  ULEA UR5, UR6, UR4, 0x3 ;  /* 0x0000000406057291 */ /* 0x000fd2000f8e18ff */
[----:B------:R-:W1:Y:S02]  /*22b0*/  SYNCS.PHASECHK.TRANS64.TRYWAIT P0, [UR5], R3 ;  /* 0x00000003ff0075a7 */ /* 0x000e640008001105 */
[----:B-1----:R-:W-:Y:S05]  /*22c0*/  @!P0 BRA `(.L_x_36) ;  /* 0x0000005c00e88947 */ /* 0x002fea0003800000 */
.L_x_111:
[----:B------:R-:W-:-:S04]  /*22d0*/  UIADD3 UR6, UPT, UPT, UR6, 0x1, URZ ;  /* 0x0000000106067890 */ /* 0x000fc8000fffe0ff */
[----:B------:R-:W-:-:S04]  /*22e0*/  UISETP.NE.AND UP0, UPT, UR6, 0x4, UPT ;  /* 0x000000040600788c */ /* 0x000fc8000bf05270 */
[----:B------:R-:W-:Y:S02]  /*22f0*/  USEL UR7, URZ, 0x1, UP0 ;  /* 0x00000001ff077887 */ /* 0x000fe40008000000 */
[----:B------:R-:W-:-:S04]  /*2300*/  USEL UR6, UR6, URZ, UP0 ;  /* 0x000000ff06067287 */ /* 0x000fc80008000000 */
[----:B------:R-:W-:Y:S01]  /*2310*/  ULEA UR5, UR6, UR4, 0x3 ;  /* 0x0000000406057291 */ /* 0x000fe2000f8e18ff */
[----:B------:R-:W-:-:S04]  /*2320*/  LOP3.LUT R2, R15, UR7, RZ, 0x3c, !PT ;  /* 0x000000070f027c12 */ /* 0x000fc8000f8e3cff */
[----:B-1----:R-:W-:-:S04]  /*2330*/  SHF.L.U32 R3, R2, 0x1f, RZ ;  /* 0x0000001f02037819 */ /* 0x002fc800000006ff */
[----:B------:R-:W1:Y:S02]  /*2340*/  SYNCS.PHASECHK.TRANS64.TRYWAIT P0, [UR5], R3 ;  /* 0x00000003ff0075a7 */ /* 0x000e640008001105 */
[----:B-1----:R-:W-:Y:S05]  /*2350*/  @!P0 BRA `(.L_x_37) ;  /* 0x0000005c00dc8947 */ /* 0x002fea0003800000 */
.L_x_113:
        /* <DEDUP_REMOVED lines=9> */
.L_x_115:
[----:B------:R-:W-:-:S04]  /*23f0*/  UIADD3 UR6, UPT, UPT, UR6, 0x1, URZ ;  /* 0x0000000106067890 */ /* 0x000fc8000fffe0ff */
[----:B------:R-:W-:-:S04]  /*2400*/  UISETP.NE.AND UP0, UPT, UR6, 0x4, UPT ;  /* 0x000000040600788c */ /* 0x000fc8000bf05270 */
[----:B------:R-:W-:Y:S02]  /*2410*/  USEL UR5, URZ, 0x1, UP0 ;  /* 0x00000001ff057887 */ /* 0x000fe40008000000 */
[----:B------:R-:W-:-:S04]  /*2420*/  USEL UR6, UR6, URZ, UP0 ;  /* 0x000000ff06067287 */ /* 0x000fc80008000000 */
[----:B------:R-:W-:Y:S01]  /*2430*/  ULEA UR6, UR6, UR4, 0x3 ;  /* 0x0000000406067291 */ /* 0x000fe2000f8e18ff */
[----:B-1----:R-:W-:-:S04]  /*2440*/  LOP3.LUT R3, R2, UR5, RZ, 0x3c, !PT ;  /* 0x0000000502037c12 */ /* 0x002fc8000f8e3cff */
[----:B------:R-:W-:Y:S01]  /*2450*/  SHF.L.U32 R3, R3, 0x1f, RZ ;  /* 0x0000001f03037819 */ /* 0x000fe200000006ff */
[----:B----4-:R-:W-:-:S07]  /*2460*/  IMAD.U32 R0, RZ, RZ, UR6 ;  /* 0x00000006ff007e24 */ /* 0x010fce000f8e00ff */
.L_x_39:
[----:B-1----:R1:W2:Y:S02]  /*2470*/  SYNCS.PHASECHK.TRANS64.TRYWAIT P0, [R0+URZ], R3 ;  /* 0x00000003000075a7 */ /* 0x0022a400080011ff */
[----:B--2---:R-:W-:Y:S05]  /*2480*/  @!P0 NANOSLEEP.SYNCS 0x989680 ;  /* 0x009896800000895d */ /* 0x004fea0003900000 */
[----:B------:R-:W2:Y:S02]  /*2490*/  @!P0 SYNCS.PHASECHK.TRANS64 P0, [R0+URZ], R3 ;  /* 0x00000003000085a7 */ /* 0x000ea400080010ff */
[----:B--2---:R-:W-:Y:S05]  /*24a0*/  @P0 EXIT ;  /* 0x000000000000094d */ /* 0x004fea0003800000 */
[----:B------:R-:W-:Y:S05]  /*24b0*/  BRA `(.L_x_39) ;  /* 0xfffffffc00ec7947 */ /* 0x000fea000383ffff */
.L_x_17:
[----:B------:R-:W-:-:S04]  /*24c0*/  UISETP.NE.AND UP1, UPT, UR37, URZ, UPT ;  /* 0x000000ff2500728c */ /* 0x000fc8000bf25270 */
[----:B------:R-:W-:-:S09]  /*24d0*/  UISETP.NE.OR UP1, UPT, UR8, 0x1, UP1 ;  /* 0x000000010800788c */ /* 0x000fd20008f25670 */
[----:B------:R-:W-:Y:S05]  /*24e0*/  BRA.U UP1, `(.L_x_40) ;  /* 0x0000000501487547 */ /* 0x000fea000b800000 */
[----:B------:R-:W-:Y:S01]  /*24f0*/  ISETP.NE.AND P2, PT, R2, RZ, PT ;  /* 0x000000ff0200720c */ /* 0x000fe20003f45270 */
[----:B------:R-:W-:Y:S01]  /*2500*/  IMAD.MOV.U32 R12, RZ, RZ, 0x1 ;  /* 0x00000001ff0c7424 */ /* 0x000fe200078e00ff */
[----:B------:R-:W-:Y:S02]  /*2510*/  CS2R R10, SRZ ;  /* 0x00000000000a7805 */ /* 0x000fe4000001ff00 */
[----:B------:R-:W-:Y:S01]  /*2520*/  CS2R R8, SRZ ;  /* 0x0000000000087805 */ /* 0x000fe2000001ff00 */
[----:B------:R-:W-:Y:S01]  /*2530*/  UMOV UR4, 0x400 ;  /* 0x0000040000047882 */ /* 0x000fe20000000000 */
[----:B------:R-:W-:Y:S01]  /*2540*/  UMOV UR6, URZ ;  /* 0x000000ff00067c82 */ /* 0x000fe20008000000 */
[----:B------:R-:W-:-:S12]  /*2550*/  ULEA UR37, UR37, UR4, 0x18 ;  /* 0x0000000425257291 */ /* 0x000fd8000f8ec0ff */
.L_x_44:
[----:B------:R-:W-:Y:S02]  /*2560*/  LEA R0, R8, UR37, 0x3 ;  /* 0x0000002508007c11 */ /* 0x000fe4000f8e18ff */
[----:B------:R-:W-:-:S03]  /*2570*/  SHF.L.U32 R5, R9, 0x1f, RZ ;  /* 0x0000001f09057819 */ /* 0x000fc600000006ff */
[----:B------:R-:W-:Y:S01]  /*2580*/  VIADD R4, R0, 0xe0 ;  /* 0x000000e000047836 */ /* 0x000fe20000000000 */
[----:B------:R-:W1:Y:S02]  /*2590*/  SYNCS.PHASECHK.TRANS64.TRYWAIT P0, [R0+URZ+0xd0], R5 ;  /* 0x0000d005000075a7 */ /* 0x000e6400080011ff */
[----:B-1----:R-:W-:Y:S05]  /*25a0*/  @!P0 BRA `(.L_x_41) ;  /* 0x0000005c00788947 */ /* 0x002fea0003800000 */
.L_x_116:
[----:B------:R-:W-:Y:S01]  /*25b0*/  ULEA UR5, UR6, UR37, 0x3 ;  /* 0x0000002506057291 */ /* 0x000fe2000f8e18ff */
[----:B------:R-:W-:Y:S02]  /*25c0*/  PRMT R4, RZ, 0x654, R4 ;  /* 0x00000654ff047816 */ /* 0x000fe40000000004 */
[----:B-1----:R-:W-:Y:S01]  /*25d0*/  SHF.L.U32 R5, R12, 0x1f, RZ ;  /* 0x0000001f0c057819 */ /* 0x002fe200000006ff */
[----:B------:R-:W-:Y:S01]  /*25e0*/  UIADD3 UR4, UPT, UPT, UR5, 0x70, URZ ;  /* 0x0000007005047890 */ /* 0x000fe2000fffe0ff */
[----:B------:R1:W-:Y:S05]  /*25f0*/  SYNCS.ARRIVE.TRANS64.RED.A1T0 RZ, [R4+URZ], RZ ;  /* 0x000000ff04ff79a7 */ /* 0x0003ea00081004ff */
[----:B------:R-:W-:Y:S01]  /*2600*/  IMAD.U32 R7, RZ, RZ, UR4 ;  /* 0x00000004ff077e24 */ /* 0x000fe2000f8e00ff */
[----:B------:R-:W2:Y:S04]  /*2610*/  SYNCS.PHASECHK.TRANS64.TRYWAIT P0, [UR5+0x80], R5 ;  /* 0x00008005ff0075a7 */ /* 0x000ea80008001105 */
[----:B------:R-:W-:Y:S01]  /*2620*/  PRMT R6, R2, 0x654, R7 ;  /* 0x0000065402067816 */ /* 0x000fe20000000007 */
[----:B-1----:R-:W-:Y:S01]  /*2630*/  @!P2 IMAD.MOV.U32 R4, RZ, RZ, 0x10 ;  /* 0x00000010ff04a424 */ /* 0x002fe200078e00ff */
[----:B--2---:R-:W-:Y:S06]  /*2640*/  @!P0 BRA `(.L_x_42) ;  /* 0x0000005c00648947 */ /* 0x004fec0003800000 */
.L_x_118:
[----:B------:R-:W-:Y:S01]  /*2650*/  ULEA UR4, UR6, UR37, 0x4 ;  /* 0x0000002506047291 */ /* 0x000fe2000f8e20ff */
[----:B------:R-:W-:Y:S01]  /*2660*/  SEL R3, R6, R3, !P2 ;  /* 0x0000000306037207 */ /* 0x000fe20005000000 */
[----:B------:R-:W-:Y:S01]  /*2670*/  UIADD3 UR5, UPT, UPT, UR5, 0x70, URZ ;  /* 0x0000007005057890 */ /* 0x000fe2000fffe0ff */
[----:B-1----:R-:W-:Y:S01]  /*2680*/  LEA R0, R11, UR37, 0x3 ;  /* 0x000000250b007c11 */ /* 0x002fe2000f8e18ff */
[----:B------:R-:W-:Y:S01]  /*2690*/  UIADD3 UR4, UPT, UPT, UR4, 0x100, URZ ;  /* 0x0000010004047890 */ /* 0x000fe2000fffe0ff */
[----:B------:R-:W-:Y:S01]  /*26a0*/  SHF.L.U32 R5, R10, 0x1f, RZ ;  /* 0x0000001f0a057819 */ /* 0x000fe200000006ff */
[----:B------:R1:W-:Y:S01]  /*26b0*/  @!P2 SYNCS.ARRIVE.TRANS64.RED RZ, [R3+URZ], R4 ;  /* 0x0000000403ffa9a7 */ /* 0x0003e200080004ff */
[----:B------:R-:W-:Y:S01]  /*26c0*/  UIADD3 UR6, UPT, UPT, UR6, 0x1, URZ ;  /* 0x0000000106067890 */ /* 0x000fe2000fffe0ff */
[----:B------:R-:W-:-:S03]  /*26d0*/  VIADD R8, R8, 0x1 ;  /* 0x0000000108087836 */ /* 0x000fc60000000000 */
[----:B------:R-:W-:Y:S02]  /*26e0*/  UISETP.NE.AND UP0, UPT, UR6, 0x2, UPT ;  /* 0x000000020600788c */ /* 0x000fe4000bf05270 */
[----:B------:R-:W-:Y:S06]  /*26f0*/  UGETNEXTWORKID.BROADCAST [UR4], [UR5] ;  /* 0x00000000040073ca */ /* 0x000fec0008000100 */
[----:B------:R-:W-:Y:S01]  /*2700*/  USEL UR4, URZ, 0x1, UP0 ;  /* 0x00000001ff047887 */ /* 0x000fe20008000000 */
[----:B------:R-:W-:Y:S01]  /*2710*/  ISETP.NE.AND P0, PT, R8, 0x2, PT ;  /* 0x000000020800780c */ /* 0x000fe20003f05270 */
[----:B------:R-:W-:Y:S01]  /*2720*/  USEL UR6, UR6, URZ, UP0 ;  /* 0x000000ff06067287 */ /* 0x000fe20008000000 */
[----:B------:R-:W2:Y:S03]  /*2730*/  SYNCS.PHASECHK.TRANS64.TRYWAIT P1, [R0+URZ+0x70], R5 ;  /* 0x00007005000075a7 */ /* 0x000ea600080211ff */
[----:B------:R-:W-:Y:S01]  /*2740*/  LOP3.LUT R12, R12, UR4, RZ, 0x3c, !PT ;  /* 0x000000040c0c7c12 */ /* 0x000fe2000f8e3cff */
[----:B-12---:R-:W-:Y:S07]  /*2750*/  @!P1 BRA `(.L_x_43) ;  /* 0x0000005c00389947 */ /* 0x006fee0003800000 */
.L_x_119:
[C---:B------:R-:W-:Y:S01]  /*2760*/  LEA R4, R11.reuse, UR37, 0x4 ;  /* 0x000000250b047c11 */ /* 0x040fe2000f8e20ff */
[----:B-1----:R-:W-:Y:S01]  /*2770*/  VIADD R0, R0, 0x80 ;  /* 0x0000008000007836 */ /* 0x002fe20000000000 */
[----:B------:R-:W-:Y:S01]  /*2780*/  SEL R8, R8, RZ, P0 ;  /* 0x000000ff08087207 */ /* 0x000fe20000000000 */
[----:B------:R-:W-:-:S03]  /*2790*/  VIADD R11, R11, 0x1 ;  /* 0x000000010b0b7836 */ /* 0x000fc60000000000 */
[----:B------:R-:W1:Y:S01]  /*27a0*/  LDS.128 R4, [R4+0x100] ;  /* 0x0001000004047984 */ /* 0x000e620000000c00 */
[----:B------:R-:W-:Y:S02]  /*27b0*/  PRMT R0, RZ, 0x654, R0 ;  /* 0x00000654ff007816 */ /* 0x000fe40000000000 */
[C---:B------:R-:W-:Y:S01]  /*27c0*/  ISETP.NE.AND P1, PT, R11.reuse, 0x2, PT ;  /* 0x000000020b00780c */ /* 0x040fe20003f25270 */
[----:B------:R-:W-:Y:S01]  /*27d0*/  @!PT LDS RZ, [RZ] ;  /* 0x00000000fffff984 */ /* 0x000fe20000000800 */
[----:B------:R-:W-:Y:S01]  /*27e0*/  @!PT LDS RZ, [RZ] ;  /* 0x00000000fffff984 */ /* 0x000fe20000000800 */
[----:B------:R-:W-:Y:S01]  /*27f0*/  @!PT LDS RZ, [RZ] ;  /* 0x00000000fffff984 */ /* 0x000fe20000000800 */
[----:B------:R-:W-:Y:S01]  /*2800*/  @!PT LDS RZ, [RZ] ;  /* 0x00000000fffff984 */ /* 0x000fe20000000800 */
[----:B------:R2:W-:Y:S06]  /*2810*/  MEMBAR.ALL.CTA ;  /* 0x0000000000007992 */ /* 0x0005ec0000008000 */
[----:B--2---:R-:W2:Y:S01]  /*2820*/  FENCE.VIEW.ASYNC.S ;  /* 0x00000000000073c6 */ /* 0x004ea20000000000 */
[----:B------:R-:W-:Y:S01]  /*2830*/  SEL R11, R11, RZ, P1 ;  /* 0x000000ff0b0b7207 */ /* 0x000fe20000800000 */
[----:B--2---:R2:W-:Y:S01]  /*2840*/  SYNCS.ARRIVE.TRANS64.RED.A1T0 RZ, [R0+URZ], RZ ;  /* 0x000000ff00ff79a7 */ /* 0x0045e200081004ff */
[----:B-1----:R-:W-:-:S02]  /*2850*/  LOP3.LUT P3, RZ, R6, 0x1, RZ, 0xc0, !PT ;  /* 0x0000000106ff7812 */ /* 0x002fc4000786c0ff */
[----:B------:R-:W-:-:S04]  /*2860*/  SEL R5, RZ, 0x1, P1 ;  /* 0x00000001ff057807 */ /* 0x000fc80000800000 */
[----:B------:R-:W-:Y:S02]  /*2870*/  LOP3.LUT R10, R10, R5, RZ, 0x3c, !PT ;  /* 0x000000050a0a7212 */ /* 0x000fe400078e3cff */
[----:B--2---:R-:W-:-:S04]  /*2880*/  SEL R0, RZ, 0x1, P0 ;  /* 0x00000001ff007807 */ /* 0x004fc80000000000 */
[----:B------:R-:W-:Y:S01]  /*2890*/  LOP3.LUT R9, R9, R0, RZ, 0x3c, !PT ;  /* 0x0000000009097212 */ /* 0x000fe200078e3cff */
[----:B------:R-:W-:Y:S06]  /*28a0*/  @P3 BRA `(.L_x_44) ;  /* 0xfffffffc002c3947 */ /* 0x000fec000383ffff */
[----:B------:R-:W-:Y:S01]  /*28b0*/  ULEA UR5, UR6, UR37, 0x3 ;  /* 0x0000002506057291 */ /* 0x000fe2000f8e18ff */
[----:B------:R-:W-:-:S08]  /*28c0*/  SHF.L.U32 R3, R12, 0x1f, RZ ;  /* 0x0000001f0c037819 */ /* 0x000fd000000006ff */
[----:B------:R-:W1:Y:S02]  /*28d0*/  SYNCS.PHASECHK.TRANS64 P0, [UR5+0x80], R3 ;  /* 0x00008003ff0075a7 */ /* 0x000e640008001005 */
[----:B-1----:R-:W-:Y:S05]  /*28e0*/  @P0 BRA `(.L_x_45) ;  /* 0x0000000000080947 */ /* 0x002fea0003800000 */
[----:B------:R-:W1:Y:S02]  /*28f0*/  SYNCS.PHASECHK.TRANS64.TRYWAIT P0, [UR5+0x80], R3 ;  /* 0x00008003ff0075a7 */ /* 0x000e640008001105 */
[----:B-1----:R-:W-:Y:S05]  /*2900*/  @!P0 BRA `(.L_x_46) ;  /* 0x0000005800e08947 */ /* 0x002fea0003800000 */
.L_x_45:
[----:B------:R-:W-:-:S04]  /*2910*/  UIADD3 UR4, UPT, UPT, UR6, 0x1, URZ ;  /* 0x0000000106047890 */ /* 0x000fc8000fffe0ff */
[----:B------:R-:W-:-:S04]  /*2920*/  UISETP.NE.AND UP0, UPT, UR4, 0x2, UPT ;  /* 0x000000020400788c */ /* 0x000fc8000bf05270 */
[----:B------:R-:W-:Y:S02]  /*2930*/  USEL UR7, URZ, 0x1, UP0 ;  /* 0x00000001ff077887 */ /* 0x000fe40008000000 */
[----:B------:R-:W-:-:S04]  /*2940*/  USEL UR4, UR4, URZ, UP0 ;  /* 0x000000ff04047287 */ /* 0x000fc80008000000 */
[----:B------:R-:W-:Y:S01]  /*2950*/  ULEA UR4, UR4, UR37, 0x3 ;  /* 0x0000002504047291 */ /* 0x000fe2000f8e18ff */
[----:B-1----:R-:W-:-:S04]  /*2960*/  LOP3.LUT R3, R12, UR7, RZ, 0x3c, !PT ;  /* 0x000000070c037c12 */ /* 0x002fc8000f8e3cff */
[----:B------:R-:W-:-:S04]  /*2970*/  SHF.L.U32 R0, R3, 0x1f, RZ ;  /* 0x0000001f03007819 */ /* 0x000fc800000006ff */
[----:B------:R-:W1:Y:S02]  /*2980*/  SYNCS.PHASECHK.TRANS64 P0, [UR4+0x80], R0 ;  /* 0x00008000ff0075a7 */ /* 0x000e640008001004 */
[----:B-1----:R-:W-:Y:S05]  /*2990*/  @P0 EXIT ;  /* 0x000000000000094d */ /* 0x002fea0003800000 */
[----:B------:R-:W-:Y:S02]  /*29a0*/  SHF.L.U32 R3, R3, 0x1f, RZ ;  /* 0x0000001f03037819 */ /* 0x000fe400000006ff */
[----:B------:R-:W-:-:S07]  /*29b0*/  MOV R0, UR4 ;  /* 0x0000000400007c02 */ /* 0x000fce0008000f00 */
.L_x_47:
[----:B-1----:R1:W2:Y:S02]  /*29c0*/  SYNCS.PHASECHK.TRANS64.TRYWAIT P0, [R0+URZ+0x80], R3 ;  /* 0x00008003000075a7 */ /* 0x0022a400080011ff */
[----:B--2---:R-:W-:Y:S05]  /*29d0*/  @!P0 NANOSLEEP.SYNCS 0x989680 ;  /* 0x009896800000895d */ /* 0x004fea0003900000 */
[----:B------:R-:W2:Y:S02]  /*29e0*/  @!P0 SYNCS.PHASECHK.TRANS64 P0, [R0+URZ+0x80], R3 ;  /* 0x00008003000085a7 */ /* 0x000ea400080010ff */
[----:B--2---:R-:W-:Y:S05]  /*29f0*/  @P0 EXIT ;  /* 0x000000000000094d */ /* 0x004fea0003800000 */
[----:B------:R-:W-:Y:S05]  /*2a00*/  BRA `(.L_x_47) ;  /* 0xfffffffc00ec7947 */ /* 0x000fea000383ffff */
.L_x_40:
[----:B------:R-:W-:-:S09]  /*2a10*/  UISETP.NE.AND UP1, UPT, UR8, URZ, UPT ;  /* 0x000000ff0800728c */ /* 0x000fd2000bf25270 */
[----:B------:R-:W-:Y:S05]  /*2a20*/  BRA.U UP1, `(.L_x_48) ;  /* 0x0000000d017c7547 */ /* 0x000fea000b800000 */
[----:B------:R-:W-:Y:S01]  /*2a30*/  UMOV UR4, 0x40 ;  /* 0x0000004000047882 */ /* 0x000fe20000000000 */
[----:B------:R-:W-:Y:S01]  /*2a40*/  NOP ;  /* 0x0000000000007918 */ /* 0x000fe20000000000 */
[----:B------:R-:W-:Y:S01]  /*2a50*/  ULEA UR4, UR37, UR4, 0x18 ;  /* 0x0000000425047291 */ /* 0x000fe2000f8ec0ff */
[----:B------:R-:W-:Y:S02]  /*2a60*/  UMOV UR5, 0x400 ;  /* 0x0000040000057882 */ /* 0x000fe40000000000 */
[----:B------:R-:W-:-:S06]  /*2a70*/  ULEA UR37, UR37, UR5, 0x18 ;  /* 0x0000000525257291 */ /* 0x000fcc000f8ec0ff */
[----:B------:R-:W1:Y:S02]  /*2a80*/  LDS.U8 R0, [UR4+0x1c] ;  /* 0x00001c04ff007984 */ /* 0x000e640008000000 */
[----:B-1----:R-:W-:-:S13]  /*2a90*/  ISETP.NE.AND P0, PT, R0, RZ, PT ;  /* 0x000000ff0000720c */ /* 0x002fda0003f05270 */
[----:B------:R-:W-:Y:S05]  /*2aa0*/  @P0 BRA `(.L_x_49) ;  /* 0x0000000000580947 */ /* 0x000fea0003800000 */
[----:B------:R-:W-:-:S13]  /*2ab0*/  ELECT P0, URZ, PT ;  /* 0x0000000000ff782f */ /* 0x000fda0003800000 */
[----:B------:R-:W-:Y:S05]  /*2ac0*/  @!P0 BRA `(.L_x_50) ;  /* 0x0000000000608947 */ /* 0x000fea0003800000 */
[----:B------:R-:W-:Y:S01]  /*2ad0*/  UMOV UR5, 0x10 ;  /* 0x0000001000057882 */ /* 0x000fe20000000000 */
[----:B------:R-:W-:Y:S01]  /*2ae0*/  HFMA2 R0, -RZ, RZ, 0, 5.9604644775390625e-08 ;  /* 0x00000001ff007431 */ /* 0x000fe200000001ff */
[----:B------:R-:W-:-:S03]  /*2af0*/  MOV R2, 0xffff ;  /* 0x0000ffff00027802 */ /* 0x000fc60000000f00 */
[----:B------:R-:W-:Y:S04]  /*2b00*/  DEPBAR.LE SB1, 0x36 ;  /* 0x00009d800000791a */ /* 0x000fe80000000000 */
[----:B------:R-:W1:Y:S02]  /*2b10*/  UTCATOMSWS.FIND_AND_SET.ALIGN UP0, UR5, UR5 ;  /* 0x00000005000575e3 */ /* 0x000e640008000800 */
[----:B-1----:R-:W-:Y:S01]  /*2b20*/  MOV R3, UR5 ;  /* 0x0000000500037c02 */ /* 0x002fe20008000f00 */
[----:B------:R-:W-:Y:S06]  /*2b30*/  BRA.U UP0, `(.L_x_51) ;  /* 0x0000000100187547 */ /* 0x000fec000b800000 */
.L_x_52:
[----:B------:R-:W-:Y:S05]  /*2b40*/  NANOSLEEP 0x64 ;  /* 0x000000640000795d */ /* 0x000fea0003800000 */
[----:B------:R-:W-:-:S05]  /*2b50*/  UMOV UR5, 0x10 ;  /* 0x0000001000057882 */ /* 0x000fca0000000000 */
[----:B------:R-:W-:Y:S04]  /*2b60*/  DEPBAR.LE SB1, 0x36 ;  /* 0x00009d800000791a */ /* 0x000fe80000000000 */
[----:B------:R-:W1:Y:S02]  /*2b70*/  UTCATOMSWS.FIND_AND_SET.ALIGN UP0, UR5, UR5 ;  /* 0x00000005000575e3 */ /* 0x000e640008000800 */
[----:B-1----:R-:W-:Y:S01]  /*2b80*/  MOV R3, UR5 ;  /* 0x0000000500037c02 */ /* 0x002fe20008000f00 */
[----:B------:R-:W-:Y:S05]  /*2b90*/  BRA.U !UP0, `(.L_x_52) ;  /* 0xfffffffd08e87547 */ /* 0x000fea000b83ffff */
.L_x_51:
[-C--:B------:R-:W-:Y:S02]  /*2ba0*/  SHF.L.U32 R2, R2, R3.reuse, RZ ;  /* 0x0000000302027219 */ /* 0x080fe400000006ff */
[----:B------:R-:W-:Y:S01]  /*2bb0*/  SHF.L.U32 R0, R0, R3, RZ ;  /* 0x0000000300007219 */ /* 0x000fe200000006ff */
[----:B------:R-:W-:Y:S02]  /*2bc0*/  IMAD.SHL.U32 R3, R3, 0x20, RZ ;  /* 0x0000002003037824 */ /* 0x000fe400078e00ff */
[----:B------:R1:W-:Y:S04]  /*2bd0*/  ATOMS.OR RZ, [UR4+0x14], R2 ;  /* 0x00001402ffff798c */ /* 0x0003e8000b000004 */
[----:B------:R1:W-:Y:S04]  /*2be0*/  ATOMS.OR RZ, [UR4+0x18], R0 ;  /* 0x00001800ffff798c */ /* 0x0003e8000b000004 */
[----:B------:R1:W-:Y:S01]  /*2bf0*/  STS [UR37+0x120], R3 ;  /* 0x00012003ff007988 */ /* 0x0003e20008000825 */
[----:B------:R-:W-:Y:S05]  /*2c00*/  BRA `(.L_x_50) ;  /* 0x0000000000107947 */ /* 0x000fea0003800000 */
.L_x_49:
[----:B------:R-:W-:Y:S02]  /*2c10*/  MOV R0, 0xffffffff ;  /* 0xffffffff00007802 */ /* 0x000fe40000000f00 */
[----:B------:R-:W-:-:S03]  /*2c20*/  MOV R2, 0x2c50 ;  /* 0x00002c5000027802 */ /* 0x000fc60000000f00 */
[----:B------:R1:W-:Y:S04]  /*2c30*/  STS [UR37+0x120], R0 ;  /* 0x00012000ff007988 */ /* 0x0003e80008000825 */
[----:B-1-3-5:R-:W-:Y:S05]  /*2c40*/  CALL.REL.NOINC `($__internal_1_$__cuda_sm10x_tcgen05_guardrail_trap_phase_invalid_during_alloc) ;  /* 0x0000005c009c7944 */ /* 0x02afea0003c00000 */
.L_x_50:
[----:B------:R-:W-:Y:S05]  /*2c50*/  WARPSYNC.ALL ;  /* 0x0000000000007948 */ /* 0x000fea0003800000 */
[----:B------:R-:W2:Y:S01]  /*2c60*/  S2UR UR6, SR_CgaCtaId ;  /* 0x00000000000679c3 */ /* 0x000ea20000008800 */
[----:B------:R-:W-:Y:S01]  /*2c70*/  UMOV UR4, 0x400 ;  /* 0x0000040000047882 */ /* 0x000fe20000000000 */
[----:B------:R-:W-:-:S06]  /*2c80*/  NOP ;  /* 0x0000000000007918 */ /* 0x000fcc0000000000 */
[----:B------:R-:W-:Y:S06]  /*2c90*/  BAR.ARV 0x6, 0xa0 ;  /* 0x0182800000007b1d */ /* 0x000fec0000002000 */
[----:B------:R-:W4:Y:S01]  /*2ca0*/  LDCU UR7, c[0x0][0x38c] ;  /* 0x00007180ff0777ac */ /* 0x000f220008000800 */
[----:B------:R-:W-:Y:S01]  /*2cb0*/  IMAD.MOV.U32 R11, RZ, RZ, 0x1 ;  /* 0x00000001ff0b7424 */ /* 0x000fe200078e00ff */
[----:B------:R-:W-:Y:S01]  /*2cc0*/  CS2R R8, SRZ ;  /* 0x0000000000087805 */ /* 0x000fe2000001ff00 */
[----:B------:R-:W-:Y:S01]  /*2cd0*/  IMAD.MOV.U32 R10, RZ, RZ, RZ ;  /* 0x000000ffff0a7224 */ /* 0x000fe200078e00ff */
[----:B------:R-:W-:Y:S01]  /*2ce0*/  UMOV UR18, URZ ;  /* 0x000000ff00127c82 */ /* 0x000fe20008000000 */
[----:B------:R-:W-:Y:S01]  /*2cf0*/  UMOV UR17, URZ ;  /* 0x000000ff00117c82 */ /* 0x000fe20008000000 */
[----:B------:R-:W-:Y:S01]  /*2d00*/  UMOV UR22, 0x0 ;  /* 0x0000000000167882 */ /* 0x000fe20000000000 */
[----:B------:R-:W-:Y:S01]  /*2d10*/  UMOV UR23, 0x8200010 ;  /* 0x0820001000177882 */ /* 0x000fe20000000000 */
[----:B------:R-:W-:Y:S01]  /*2d20*/  UMOV UR20, 0x0 ;  /* 0x0000000000147882 */ /* 0x000fe20000000000 */
[----:B------:R-:W-:Y:S01]  /*2d30*/  UMOV UR21, 0x8200010 ;  /* 0x0820001000157882 */ /* 0x000fe20000000000 */
[----:B--2---:R-:W-:Y:S01]  /*2d40*/  ULEA UR6, UR6, UR4, 0x18 ;  /* 0x0000000406067291 */ /* 0x004fe2000f8ec0ff */
[----:B------:R-:W2:Y:S03]  /*2d50*/  LDCU UR4, c[0x0][0x38c] ;  /* 0x00007180ff0477ac */ /* 0x000ea60008000800 */
[----:B------:R-:W-:-:S02]  /*2d60*/  UIADD3 UR11, UPT, UPT, UR6, 0x8400, URZ ;  /* 0x00008400060b7890 */ /* 0x000fc4000fffe0ff */
[----:B----4-:R-:W-:-:S03]  /*2d70*/  UIADD3 UR7, UPT, UPT, UR7, 0x3f, URZ ;  /* 0x0000003f07077890 */ /* 0x010fc6000fffe0ff */
[----:B-1----:R-:W1:Y:S01]  /*2d80*/  LDS R0, [UR6+0x120] ;  /* 0x00012006ff007984 */ /* 0x002e620008000800 */
[----:B------:R-:W-:Y:S02]  /*2d90*/  UIADD3 UR12, UPT, UPT, UR6, 0x10400, URZ ;  /* 0x00010400060c7890 */ /* 0x000fe4000fffe0ff */
[----:B------:R-:W-:Y:S02]  /*2da0*/  USHF.R.S32.HI UR5, URZ, 0x1f, UR7 ;  /* 0x0000001fff057899 */ /* 0x000fe40008011407 */
[----:B------:R-:W-:Y:S02]  /*2db0*/  USHF.R.U32.HI UR11, URZ, 0x4, UR11 ;  /* 0x00000004ff0b7899 */ /* 0x000fe4000801160b */
[----:B------:R-:W-:Y:S02]  /*2dc0*/  ULEA.HI UR5, UR5, UR7, URZ, 0x6 ;  /* 0x0000000705057291 */ /* 0x000fe4000f8f30ff */
[----:B------:R-:W-:Y:S02]  /*2dd0*/  USHF.R.U32.HI UR12, URZ, 0x4, UR12 ;  /* 0x00000004ff0c7899 */ /* 0x000fe4000801160c */
[----:B------:R-:W-:-:S02]  /*2de0*/  USHF.R.S32.HI UR5, URZ, 0x6, UR5 ;  /* 0x00000006ff057899 */ /* 0x000fc40008011405 */
[----:B------:R-:W-:Y:S02]  /*2df0*/  ULOP3.LUT UR11, UR11, 0x3fff, URZ, 0xc0, !UPT ;  /* 0x00003fff0b0b7892 */ /* 0x000fe4000f8ec0ff */
[----:B------:R-:W-:Y:S02]  /*2e00*/  UISETP.LT.AND UP0, UPT, UR5, 0x1, UPT ;  /* 0x000000010500788c */ /* 0x000fe4000bf01270 */
[----:B------:R-:W-:Y:S02]  /*2e10*/  ULOP3.LUT UR12, UR12, 0x3fff, URZ, 0xc0, !UPT ;  /* 0x00003fff0c0c7892 */ /* 0x000fe4000f8ec0ff */
[----:B------:R-:W-:Y:S02]  /*2e20*/  USEL UR10, UR5, 0x1, !UP0 ;  /* 0x00000001050a7887 */ /* 0x000fe4000c000000 */
[----:B------:R-:W-:Y:S02]  /*2e30*/  ULOP3.LUT UR11, UR11, 0x10000, URZ, 0xfc, !UPT ;  /* 0x000100000b0b7892 */ /* 0x000fe4000f8efcff */
[----:B------:R-:W-:-:S02]  /*2e40*/  ULOP3.LUT UR12, UR12, 0x10000, URZ, 0xfc, !UPT ;  /* 0x000100000c0c7892 */ /* 0x000fc4000f8efcff */
[----:B------:R-:W-:Y:S02]  /*2e50*/  UIADD3 UR10, UPT, UPT, -UR10, URZ, URZ ;  /* 0x000000ff0a0a7290 */ /* 0x000fe4000fffe1ff */
[----:B--2---:R-:W-:Y:S01]  /*2e60*/  UISETP.GE.AND UP3, UPT, UR4, 0x1, UPT ;  /* 0x000000010400788c */ /* 0x004fe2000bf66270 */
[----:B-1----:R-:W-:-:S15]  /*2e70*/  R2UR UR19, R0 ;  /* 0x00000000001372ca */ /* 0x002fde00000e0000 */
.L_x_59:
[----:B------:R-:W-:Y:S02]  /*2e80*/  LEA R0, R10, UR6, 0x3 ;  /* 0x000000060a007c11 */ /* 0x000fe4000f8e18ff */
[----:B------:R-:W-:Y:S02]  /*2e90*/  SHF.L.U32 R5, R9, 0x1f, RZ ;  /* 0x0000001f09057819 */ /* 0x000fe400000006ff */
[----:B------:R-:W-:Y:S01]  /*2ea0*/  PLOP3.LUT P0, PT, PT, PT, UP3, 0x80, 0x8 ;  /* 0x000000000008781c */ /* 0x000fe20003f0f038 */
[----:B------:R-:W-:Y:S01]  /*2eb0*/  VIADD R3, R0, 0x80 ;  /* 0x0000008000037836 */ /* 0x000fe20000000000 */
[----:B-1----:R-:W1:Y:S02]  /*2ec0*/  SYNCS.PHASECHK.TRANS64.TRYWAIT P1, [R0+URZ+0x70], R5 ;  /* 0x00007005000075a7 */ /* 0x002e6400080211ff */
[----:B-1--4-:R-:W-:Y:S09]  /*2ed0*/  @!P1 BRA `(.L_x_53) ;  /* 0x0000005400849947 */ /* 0x012ff20003800000 */
.L_x_121:
[----:B------:R-:W-:Y:S01]  /*2ee0*/  LEA R4, R10, UR6, 0x4 ;  /* 0x000000060a047c11 */ /* 0x000fe2000f8e20ff */
[----:B------:R-:W-:Y:S01]  /*2ef0*/  @UP3 ULEA UR4, UR17, UR6, 0x3 ;  /* 0x0000000611043291 */ /* 0x000fe2000f8e18ff */
[----:B------:R-:W-:Y:S01]  /*2f00*/  PLOP3.LUT P2, PT, PT, PT, PT, 0x80, 0x8 ;  /* 0x000000000008781c */ /* 0x000fe20003f4f070 */
[----:B------:R-:W-:Y:S01]  /*2f10*/  ULEA UR8, UR18, UR6, 0x3 ;  /* 0x0000000612087291 */ /* 0x000fe2000f8e18ff */
[----:B------:R-:W-:Y:S01]  /*2f20*/  PRMT R3, RZ, 0x654, R3 ;  /* 0x00000654ff037816 */ /* 0x000fe20000000003 */
[----:B------:R-:W-:Y:S01]  /*2f30*/  ULEA UR9, UR18, UR19, 0x7 ;  /* 0x0000001312097291 */ /* 0x000fe2000f8e38ff */
[----:B-1----:R-:W1:Y:S01]  /*2f40*/  LDS.128 R4, [R4+0x100] ;  /* 0x0001000004047984 */ /* 0x002e620000000c00 */
[----:B------:R-:W-:Y:S02]  /*2f50*/  @P0 SHF.L.U32 R2, R8, 0x1f, RZ ;  /* 0x0000001f08020819 */ /* 0x000fe400000006ff */
[----:B------:R-:W-:Y:S01]  /*2f60*/  SHF.L.U32 R0, R11, 0x1f, RZ ;  /* 0x0000001f0b007819 */ /* 0x000fe200000006ff */
[----:B------:R-:W-:Y:S01]  /*2f70*/  @!PT LDS RZ, [RZ] ;  /* 0x00000000fffff984 */ /* 0x000fe20000000800 */
[----:B------:R-:W-:Y:S01]  /*2f80*/  @!PT LDS RZ, [RZ] ;  /* 0x00000000fffff984 */ /* 0x000fe20000000800 */
[----:B------:R-:W-:Y:S01]  /*2f90*/  @!PT LDS RZ, [RZ] ;  /* 0x00000000fffff984 */ /* 0x000fe20000000800 */
[----:B------:R-:W-:Y:S01]  /*2fa0*/  @!PT LDS RZ, [RZ] ;  /* 0x00000000fffff984 */ /* 0x000fe20000000800 */
[----:B------:R2:W-:Y:S06]  /*2fb0*/  MEMBAR.ALL.CTA ;  /* 0x0000000000007992 */ /* 0x0005ec0000008000 */
[----:B--2---:R-:W2:Y:S02]  /*2fc0*/  FENCE.VIEW.ASYNC.S ;  /* 0x00000000000073c6 */ /* 0x004ea40000000000 */
[----:B--2---:R2:W-:Y:S01]  /*2fd0*/  SYNCS.ARRIVE.TRANS64.RED.A1T0 RZ, [R3+URZ], RZ ;  /* 0x000000ff03ff79a7 */ /* 0x0045e200081004ff */
[----:B------:R2:W4:Y:S01]  /*2fe0*/  @P0 SYNCS.PHASECHK.TRANS64.TRYWAIT P2, [UR4], R2 ;  /* 0x00000002ff0005a7 */ /* 0x0005220008041104 */
[----:B-1----:R-:W-:Y:S01]  /*2ff0*/  LOP3.LUT P1, RZ, R6, 0x1, RZ, 0xc0, !PT ;  /* 0x0000000106ff7812 */ /* 0x002fe2000782c0ff */
[----:B------:R-:W1:Y:S02]  /*3000*/  SYNCS.PHASECHK.TRANS64.TRYWAIT P0, [UR8+0xb0], R0 ;  /* 0x0000b000ff0075a7 */ /* 0x000e640008001108 */
[----:B-12-4-:R-:W-:Y:S10]  /*3010*/  @!P0 BRA `(.L_x_54) ;  /* 0x0000005400488947 */ /* 0x016ff40003800000 */
.L_x_123:
[----:B------:R-:W-:Y:S01]  /*3020*/  IADD3 R10, PT, PT, R10, 0x1, RZ ;  /* 0x000000010a0a7810 */ /* 0x000fe20007ffe0ff */
[----:B------:R-:W-:Y:S06]  /*3030*/  BRA.U !UP3, `(.L_x_55) ;  /* 0x000000010b987547 */ /* 0x000fec000b800000 */
[----:B------:R-:W-:Y:S01]  /*3040*/  UPLOP3.LUT UP4, UPT, UPT, UPT, UPT, 0x40, 0x4 ;  /* 0x000000000004789c */ /* 0x000fe20003f8e870 */
[----:B------:R-:W-:Y:S01]  /*3050*/  UMOV UR16, UR10 ;  /* 0x0000000a00107c82 */ /* 0x000fe20008000000 */
[----:B------:R-:W-:Y:S01]  /*3060*/  UMOV UR15, UR5 ;  /* 0x00000005000f7c82 */ /* 0x000fe20008000000 */
[----:B------:R-:W-:-:S08]  /*3070*/  UMOV UR14, UR17 ;  /* 0x00000011000e7c82 */ /* 0x000fd00008000000 */
.L_x_58:
[----:B------:R-:W-:Y:S02]  /*3080*/  UIADD3 UR16, UPT, UPT, UR16, 0x1, URZ ;  /* 0x0000000110107890 */ /* 0x000fe4000fffe0ff */
[----:B--2---:R-:W-:Y:S02]  /*3090*/  ULEA UR7, UR14, UR6, 0x3 ;  /* 0x000000060e077291 */ /* 0x004fe4000f8e18ff */
[----:B------:R-:W-:Y:S01]  /*30a0*/  UISETP.NE.AND UP0, UPT, UR16, URZ, UPT ;  /* 0x000000ff1000728c */ /* 0x000fe2000bf05270 */
[----:B----4-:R-:W-:Y:S10]  /*30b0*/  @P2 BRA `(.L_x_56) ;  /* 0x00000000000c2947 */ /* 0x010ff40003800000 */
[----:B-1----:R-:W-:Y:S04]  /*30c0*/  SHF.L.U32 R3, R8, 0x1f, RZ ;  /* 0x0000001f08037819 */ /* 0x002fe800000006ff */
[----:B------:R-:W1:Y:S02]  /*30d0*/  SYNCS.PHASECHK.TRANS64.TRYWAIT P0, [UR7], R3 ;  /* 0x00000003ff0075a7 */ /* 0x000e640008001107 */
[----:B-1----:R-:W-:Y:S05]  /*30e0*/  @!P0 BRA `(.L_x_57) ;  /* 0x00000054002c8947 */ /* 0x002fea0003800000 */
.L_x_56:
[----:B------:R-:W-:Y:S01]  /*30f0*/  UISETP.NE.AND UP1, UPT, UR15, 0x1, UPT ;  /* 0x000000010f00788c */ /* 0x000fe2000bf25270 */
[----:B------:R-:W-:Y:S01]  /*3100*/  PLOP3.LUT P2, PT, PT, PT, PT, 0x80, 0x8 ;  /* 0x000000000008781c */ /* 0x000fe20003f4f070 */
[----:B------:R-:W-:Y:S02]  /*3110*/  UIADD3 UR17, UPT, UPT, UR14, 0x1, URZ ;  /* 0x000000010e117890 */ /* 0x000fe4000fffe0ff */
[----:B------:R-:W-:Y:S02]  /*3120*/  ULEA UR24, UR14, UR12, 0x9 ;  /* 0x0000000c0e187291 */ /* 0x000fe4000f8e48ff */
[----:B------:R-:W-:Y:S01]  /*3130*/  UISETP.NE.AND UP2, UPT, UR17, 0x4, UPT ;  /* 0x000000041100788c */ /* 0x000fe2000bf45270 */
[----:B------:R-:W-:Y:S01]  /*3140*/  PLOP3.LUT P0, PT, PT, PT, UP1, 0x80, 0x8 ;  /* 0x000000000008781c */ /* 0x000fe20003f0f018 */
[----:B------:R-:W-:Y:S02]  /*3150*/  ULEA UR26, UR14, UR11, 0x9 ;  /* 0x0000000b0e1a7291 */ /* 0x000fe4000f8e48ff */
[----:B------:R-:W-:Y:S02]  /*3160*/  USEL UR13, URZ, 0x1, UP2 ;  /* 0x00000001ff0d7887 */ /* 0x000fe40009000000 */
[----:B------:R-:W-:Y:S02]  /*3170*/  USEL UR17, UR17, URZ, UP2 ;  /* 0x000000ff11117287 */ /* 0x000fe40009000000 */
[----:B------:R-:W-:Y:S02]  /*3180*/  UIADD3 UR30, UPT, UPT, UR24, 0x2, URZ ;  /* 0x00000002181e7890 */ /* 0x000fe4000fffe0ff */
[----:B------:R-:W-:Y:S01]  /*3190*/  @UP1 ULEA UR4, UR17, UR6, 0x3 ;  /* 0x0000000611041291 */ /* 0x000fe2000f8e18ff */
[----:B------:R-:W-:Y:S01]  /*31a0*/  LOP3.LUT R8, R8, UR13, RZ, 0x3c, !PT ;  /* 0x0000000d08087c12 */ /* 0x000fe2000f8e3cff */
[----:B------:R-:W-:Y:S02]  /*31b0*/  UIADD3 UR28, UPT, UPT, UR26, 0x2, URZ ;  /* 0x000000021a1c7890 */ /* 0x000fe4000fffe0ff */
[----:B------:R-:W-:Y:S01]  /*31c0*/  UIADD3 UR7, UPT, UPT, UR7, 0x20, URZ ;  /* 0x0000002007077890 */ /* 0x000fe2000fffe0ff */
[----:B-1----:R-:W-:Y:S01]  /*31d0*/  @P0 SHF.L.U32 R0, R8, 0x1f, RZ ;  /* 0x0000001f08000819 */ /* 0x002fe200000006ff */
[----:B------:R-:W-:Y:S01]  /*31e0*/  UMOV UR25, 0x80004020 ;  /* 0x8000402000197882 */ /* 0x000fe20000000000 */
[----:B------:R-:W-:Y:S01]  /*31f0*/  UMOV UR27, 0x80004020 ;  /* 0x80004020001b7882 */ /* 0x000fe20000000000 */
[----:B------:R-:W-:Y:S01]  /*3200*/  UMOV UR31, 0x80004020 ;  /* 0x80004020001f7882 */ /* 0x000fe20000000000 */
[----:B------:R2:W4:Y:S01]  /*3210*/  @P0 SYNCS.PHASECHK.TRANS64.TRYWAIT P2, [UR4], R0 ;  /* 0x00000000ff0005a7 */ /* 0x0005220008041104 */
[----:B------:R-:W-:Y:S01]  /*3220*/  UIADD3 UR15, UPT, UPT, UR15, -0x1, URZ ;  /* 0xffffffff0f0f7890 */ /* 0x000fe2000fffe0ff */
[----:B------:R2:W-:Y:S01]  /*3230*/  UTCQMMA gdesc[UR26], gdesc[UR24], tmem[UR9], tmem[UR22], idesc[UR23], UP4 ;  /* 0x00ff16181a0075ea */ /* 0x0005e2000a000309 */
[----:B------:R-:W-:Y:S01]  /*3240*/  UPLOP3.LUT UP4, UPT, UPT, UPT, UPT, 0x80, 0x8 ;  /* 0x000000000008789c */ /* 0x000fe20003f8f070 */
[----:B------:R-:W-:Y:S01]  /*3250*/  UMOV UR29, 0x80004020 ;  /* 0x80004020001d7882 */ /* 0x000fe20000000000 */
[----:B------:R-:W-:Y:S01]  /*3260*/  UMOV UR14, UR17 ;  /* 0x00000011000e7c82 */ /* 0x000fe20008000000 */
[----:B------:R2:W-:Y:S01]  /*3270*/  UTCQMMA gdesc[UR28], gdesc[UR30], tmem[UR9], tmem[UR20], idesc[UR21], UPT ;  /* 0x00ff141e1c0075ea */ /* 0x0005e2000b800309 */
[----:B------:R2:W-:Y:S01]  /*3280*/  UTCBAR [UR7], URZ ;  /* 0x000000ff070073e9 */ /* 0x0005e200080000ff */
[----:B------:R-:W-:Y:S06]  /*3290*/  BRA.U UP0, `(.L_x_58) ;  /* 0xfffffffd00787547 */ /* 0x000fec000b83ffff */
.L_x_55:
[----:B------:R-:W-:Y:S01]  /*32a0*/  UIADD3 UR18, UPT, UPT, UR18, 0x1, URZ ;  /* 0x0000000112127890 */ /* 0x000fe2000fffe0ff */
[C---:B------:R-:W-:Y:S01]  /*32b0*/  ISETP.NE.AND P0, PT, R10.reuse, 0x2, PT ;  /* 0x000000020a00780c */ /* 0x040fe20003f05270 */
[----:B------:R-:W-:Y:S02]  /*32c0*/  UIADD3 UR8, UPT, UPT, UR8, 0x90, URZ ;  /* 0x0000009008087890 */ /* 0x000fe4000fffe0ff */
[----:B------:R-:W-:Y:S01]  /*32d0*/  UISETP.NE.AND UP0, UPT, UR18, 0x4, UPT ;  /* 0x000000041200788c */ /* 0x000fe2000bf05270 */
[----:B-12---:R-:W-:Y:S02]  /*32e0*/  SEL R0, RZ, 0x1, P0 ;  /* 0x00000001ff007807 */ /* 0x006fe40000000000 */
[----:B------:R-:W-:Y:S01]  /*32f0*/  SEL R10, R10, RZ, P0 ;  /* 0x000000ff0a0a7207 */ /* 0x000fe20000000000 */
[----:B------:R-:W-:Y:S01]  /*3300*/  USEL UR4, URZ, 0x1, UP0 ;  /* 0x00000001ff047887 */ /* 0x000fe20008000000 */
[----:B------:R-:W-:Y:S01]  /*3310*/  LOP3.LUT R9, R9, R0, RZ, 0x3c, !PT ;  /* 0x0000000009097212 */ /* 0x000fe200078e3cff */
[----:B------:R-:W-:Y:S01]  /*3320*/  USEL UR18, UR18, URZ, UP0 ;  /* 0x000000ff12127287 */ /* 0x000fe20008000000 */
[----:B------:R1:W-:Y:S03]  /*3330*/  UTCBAR [UR8], URZ ;  /* 0x000000ff080073e9 */ /* 0x0003e600080000ff */
[----:B------:R-:W-:Y:S01]  /*3340*/  LOP3.LUT R11, R11, UR4, RZ, 0x3c, !PT ;  /* 0x000000040b0b7c12 */ /* 0x000fe2000f8e3cff */
[----:B------:R-:W-:Y:S07]  /*3350*/  @P1 BRA `(.L_x_59) ;  /* 0xfffffff800c81947 */ /* 0x000fee000383ffff */
[----:B------:R-:W2:Y:S01]  /*3360*/  S2UR UR4, SR_CgaCtaId ;  /* 0x00000000000479c3 */ /* 0x000ea20000008800 */
[----:B------:R-:W-:Y:S01]  /*3370*/  ELECT P0, URZ, PT ;  /* 0x0000000000ff782f */ /* 0x000fe20003800000 */
[----:B------:R-:W-:Y:S01]  /*3380*/  IMAD.MOV.U32 R0, RZ, RZ, 0x1 ;  /* 0x00000001ff007424 */ /* 0x000fe200078e00ff */
[----:B------:R-:W-:Y:S01]  /*3390*/  UIADD3 UR6, UPT, UPT, UR6, 0xb0, URZ ;  /* 0x000000b006067890 */ /* 0x000fe2000fffe0ff */
[----:B------:R-:W-:Y:S01]  /*33a0*/  SHF.L.U32 R3, R11, 0x1f, RZ ;  /* 0x0000001f0b037819 */ /* 0x000fe200000006ff */
[----:B------:R-:W-:-:S03]  /*33b0*/  UMOV UR5, 0x40 ;  /* 0x0000004000057882 */ /* 0x000fc60000000000 */
[----:B------:R-:W-:Y:S01]  /*33c0*/  UVIRTCOUNT.DEALLOC.SMPOOL 0x80 ;  /* 0x000000800000784c */ /* 0x000fe20000000000 */
[----:B--2---:R-:W-:Y:S02]  /*33d0*/  ULEA UR4, UR4, UR5, 0x18 ;  /* 0x0000000504047291 */ /* 0x004fe4000f8ec0ff */
[----:B------:R-:W-:-:S07]  /*33e0*/  ULEA UR5, UR18, UR6, 0x3 ;  /* 0x0000000612057291 */ /* 0x000fce000f8e18ff */
[----:B------:R2:W-:Y:S02]  /*33f0*/  @P0 STS.U8 [UR4+0x1c], R0 ;  /* 0x00001c00ff000988 */ /* 0x0005e40008000004 */
[----:B------:R-:W3:Y:S02]  /*3400*/  SYNCS.PHASECHK.TRANS64.TRYWAIT P0, [UR5], R3 ;  /* 0x00000003ff0075a7 */ /* 0x000ee40008001105 */
[----:B--23--:R-:W-:Y:S05]  /*3410*/  @!P0 BRA `(.L_x_60) ;  /* 0x0000005000788947 */ /* 0x00cfea0003800000 */
.L_x_126:
[----:B------:R-:W-:-:S04]  /*3420*/  UIADD3 UR7, UPT, UPT, UR18, 0x1, URZ ;  /* 0x0000000112077890 */ /* 0x000fc8000fffe0ff */
[----:B------:R-:W-:-:S04]  /*3430*/  UISETP.NE.AND UP0, UPT, UR7, 0x4, UPT ;  /* 0x000000040700788c */ /* 0x000fc8000bf05270 */
[----:B-1----:R-:W-:Y:S02]  /*3440*/  USEL UR8, URZ, 0x1, UP0 ;  /* 0x00000001ff087887 */ /* 0x002fe40008000000 */
[----:B------:R-:W-:-:S04]  /*3450*/  USEL UR7, UR7, URZ, UP0 ;  /* 0x000000ff07077287 */ /* 0x000fc80008000000 */
[----:B------:R-:W-:Y:S01]  /*3460*/  ULEA UR5, UR7, UR6, 0x3 ;  /* 0x0000000607057291 */ /* 0x000fe2000f8e18ff */
[----:B------:R-:W-:-:S04]  /*3470*/  LOP3.LUT R2, R11, UR8, RZ, 0x3c, !PT ;  /* 0x000000080b027c12 */ /* 0x000fc8000f8e3cff */
[----:B--2---:R-:W-:-:S04]  /*3480*/  SHF.L.U32 R3, R2, 0x1f, RZ ;  /* 0x0000001f02037819 */ /* 0x004fc800000006ff */
[----:B------:R-:W1:Y:S02]  /*3490*/  SYNCS.PHASECHK.TRANS64.TRYWAIT P0, [UR5], R3 ;  /* 0x00000003ff0075a7 */ /* 0x000e640008001105 */
[----:B-1----:R-:W-:Y:S05]  /*34a0*/  @!P0 BRA `(.L_x_61) ;  /* 0x00000050006c8947 */ /* 0x002fea0003800000 */
.L_x_128:
        /* <DEDUP_REMOVED lines=9> */
.L_x_130:
[----:B------:R-:W-:-:S04]  /*3540*/  UIADD3 UR7, UPT, UPT, UR7, 0x1, URZ ;  /* 0x0000000107077890 */ /* 0x000fc8000fffe0ff */
[----:B------:R-:W-:-:S04]  /*3550*/  UISETP.NE.AND UP0, UPT, UR7, 0x4, UPT ;  /* 0x000000040700788c */ /* 0x000fc8000bf05270 */
[----:B------:R-:W-:Y:S02]  /*3560*/  USEL UR5, URZ, 0x1, UP0 ;  /* 0x00000001ff057887 */ /* 0x000fe40008000000 */
[----:B------:R-:W-:-:S04]  /*3570*/  USEL UR7, UR7, URZ, UP0 ;  /* 0x000000ff07077287 */ /* 0x000fc80008000000 */
[----:B------:R-:W-:Y:S01]  /*3580*/  ULEA UR7, UR7, UR6, 0x3 ;  /* 0x0000000607077291 */ /* 0x000fe2000f8e18ff */
[----:B-1----:R-:W-:-:S04]  /*3590*/  LOP3.LUT R3, R2, UR5, RZ, 0x3c, !PT ;  /* 0x0000000502037c12 */ /* 0x002fc8000f8e3cff */
[----:B------:R-:W-:-:S04]  /*35a0*/  SHF.L.U32 R3, R3, 0x1f, RZ ;  /* 0x0000001f03037819 */ /* 0x000fc800000006ff */
[----:B------:R-:W1:Y:S02]  /*35b0*/  SYNCS.PHASECHK.TRANS64.TRYWAIT P0, [UR7], R3 ;  /* 0x00000003ff0075a7 */ /* 0x000e640008001107 */
[----:B-1----:R-:W-:Y:S05]  /*35c0*/  @!P0 BRA `(.L_x_63) ;  /* 0x0000005000548947 */ /* 0x002fea0003800000 */
.L_x_132:
[----:B------:R-:W-:Y:S01]  /*35d0*/  NOP ;  /* 0x0000000000007918 */ /* 0x000fe20000000000 */
[----:B-1----:R-:W1:Y:S01]  /*35e0*/  LDS R0, [UR4+0x14] ;  /* 0x00001404ff007984 */ /* 0x002e620008000800 */
[----:B------:R-:W-:Y:S01]  /*35f0*/  ULOP3.LUT UR6, UR19, 0xffff, URZ, 0xc0, !UPT ;  /* 0x0000ffff13067892 */ /* 0x000fe2000f8ec0ff */
[----:B------:R-:W-:Y:S01]  /*3600*/  UMOV UR8, 0xffff ;  /* 0x0000ffff00087882 */ /* 0x000fe20000000000 */
[----:B------:R-:W-:Y:S02]  /*3610*/  UMOV UR5, 0x1 ;  /* 0x0000000100057882 */ /* 0x000fe40000000000 */
[----:B------:R-:W-:-:S04]  /*3620*/  USHF.R.U32.HI UR6, URZ, 0x5, UR6 ;  /* 0x00000005ff067899 */ /* 0x000fc80008011606 */
[----:B------:R-:W-:Y:S02]  /*3630*/  USHF.L.U32 UR8, UR8, UR6, URZ ;  /* 0x0000000608087299 */ /* 0x000fe400080006ff */
[----:B------:R-:W-:-:S04]  /*3640*/  USHF.L.U32 UR5, UR5, UR6, URZ ;  /* 0x0000000605057299 */ /* 0x000fc800080006ff */
[----:B-1----:R-:W-:-:S04]  /*3650*/  LOP3.LUT R0, R0, UR8, RZ, 0xc0, !PT ;  /* 0x0000000800007c12 */ /* 0x002fc8000f8ec0ff */
[----:B------:R-:W-:-:S13]  /*3660*/  ISETP.NE.AND P0, PT, R0, UR8, PT ;  /* 0x0000000800007c0c */ /* 0x000fda000bf05270 */
[----:B------:R-:W-:Y:S05]  /*3670*/  @P0 BRA `(.L_x_64) ;  /* 0x0000000000580947 */ /* 0x000fea0003800000 */
[----:B------:R-:W1:Y:S02]  /*3680*/  LDS R0, [UR4+0x18] ;  /* 0x00001804ff007984 */ /* 0x000e640008000800 */
[----:B-1----:R-:W-:-:S04]  /*3690*/  LOP3.LUT R0, R0, UR5, RZ, 0xc0, !PT ;  /* 0x0000000500007c12 */ /* 0x002fc8000f8ec0ff */
[----:B------:R-:W-:-:S13]  /*36a0*/  ISETP.NE.AND P0, PT, R0, UR5, PT ;  /* 0x0000000500007c0c */ /* 0x000fda000bf05270 */
[----:B------:R-:W-:Y:S05]  /*36b0*/  @P0 BRA `(.L_x_65) ;  /* 0x00000000003c0947 */ /* 0x000fea0003800000 */
[----:B------:R-:W1:Y:S01]  /*36c0*/  S2R R2, SR_LANEID ;  /* 0x0000000000027919 */ /* 0x000e620000000000 */
[----:B------:R-:W-:Y:S01]  /*36d0*/  ULOP3.LUT UR8, URZ, UR8, URZ, 0x33, !UPT ;  /* 0x00000008ff087292 */ /* 0x000fe2000f8e33ff */
[----:B------:R-:W-:Y:S01]  /*36e0*/  LOP3.LUT R4, RZ, UR5, RZ, 0x33, !PT ;  /* 0x00000005ff047c12 */ /* 0x000fe2000f8e33ff */
[----:B------:R-:W-:Y:S02]  /*36f0*/  VOTEU.ANY UR7, UPT, PT ;  /* 0x0000000000077886 */ /* 0x000fe400038e0100 */
[----:B------:R-:W-:Y:S01]  /*3700*/  UFLO.U32 UR7, UR7 ;  /* 0x00000007000772bd */ /* 0x000fe200080e0000 */
[----:B------:R-:W2:Y:S01]  /*3710*/  REDUX UR5, R4 ;  /* 0x00000000040573c4 */ /* 0x000ea20000000000 */
[----:B------:R-:W-:-:S06]  /*3720*/  IMAD.U32 R0, RZ, RZ, UR8 ;  /* 0x00000008ff007e24 */ /* 0x000fcc000f8e00ff */
[----:B------:R3:W-:Y:S01]  /*3730*/  UTCATOMSWS.AND URZ, UR8 ;  /* 0x0000000800ff79e3 */ /* 0x0007e20008000000 */
[----:B------:R-:W4:Y:S01]  /*3740*/  REDUX UR6, R0 ;  /* 0x00000000000673c4 */ /* 0x000f220000000000 */
[----:B-1----:R-:W-:Y:S01]  /*3750*/  ISETP.EQ.U32.AND P0, PT, R2, UR7, PT ;  /* 0x0000000702007c0c */ /* 0x002fe2000bf02070 */
[----:B--2---:R-:W-:Y:S01]  /*3760*/  IMAD.U32 R2, RZ, RZ, UR5 ;  /* 0x00000005ff027e24 */ /* 0x004fe2000f8e00ff */
[----:B----4-:R-:W-:-:S11]  /*3770*/  MOV R3, UR6 ;  /* 0x0000000600037c02 */ /* 0x010fd60008000f00 */
[----:B------:R3:W-:Y:S04]  /*3780*/  @P0 ATOMS.AND RZ, [UR4+0x14], R3 ;  /* 0x00001403ffff098c */ /* 0x0007e8000a800004 */
[----:B------:R3:W-:Y:S01]  /*3790*/  @P0 ATOMS.AND RZ, [UR4+0x18], R2 ;  /* 0x00001802ffff098c */ /* 0x0007e2000a800004 */
[----:B------:R-:W-:Y:S05]  /*37a0*/  BRA `(.L_x_66) ;  /* 0x0000000000147947 */ /* 0x000fea0003800000 */
.L_x_65:
[----:B------:R-:W-:Y:S02]  /*37b0*/  MOV R2, 0x37d0 ;  /* 0x000037d000027802 */ /* 0x000fe40000000f00 */
[----:B----45:R-:W-:Y:S05]  /*37c0*/  CALL.REL.NOINC `($__internal_0_$__cuda_sm10x_tcgen05_guardrail_trap_col_being_dealloced_not_returned_by_alloc) ;  /* 0x0000005000b07944 */ /* 0x030fea0003c00000 */
[----:B------:R-:W-:Y:S05]  /*37d0*/  BRA `(.L_x_66) ;  /* 0x0000000000087947 */ /* 0x000fea0003800000 */
.L_x_64:
[----:B------:R-:W-:Y:S02]  /*37e0*/  MOV R2, 0x3800 ;  /* 0x0000380000027802 */ /* 0x000fe40000000f00 */
[----:B----45:R-:W-:Y:S05]  /*37f0*/  CALL.REL.NOINC `($__internal_2_$__cuda_sm10x_tcgen05_guardrail_trap_unallocated_columns_being_dealloced) ;  /* 0x0000005000bc7944 */ /* 0x030fea0003c00000 */
.L_x_66:
[----:B------:R-:W-:Y:S01]  /*3800*/  NOP ;  /* 0x0000000000007918 */ /* 0x000fe20000000000 */
[----:B---3--:R-:W-:Y:S05]  /*3810*/  EXIT ;  /* 0x000000000000794d */ /* 0x008fea0003800000 */
.L_x_48:
[----:B------:R-:W-:-:S09]  /*3820*/  UISETP.NE.OR UP2, UPT, UR8, 0x3, !UP2 ;  /* 0x000000030800788c */ /* 0x000fd2000d745670 */
[----:B------:R-:W-:Y:S05]  /*3830*/  BRA.U UP2, `(.L_x_67) ;  /* 0x0000000d02407547 */ /* 0x000fea000b800000 */
[----:B------:R-:W1:Y:S01]  /*3840*/  LDC R0, c[0x0][0xb30] ;  /* 0x0002cc00ff007b82 */ /* 0x000e620000000800 */
[----:B------:R-:W2:Y:S01]  /*3850*/  LDCU.64 UR8, c[0x0][0x888] ;  /* 0x00011100ff0877ac */ /* 0x000ea20008000a00 */
[----:B------:R-:W-:Y:S02]  /*3860*/  HFMA2 R29, -RZ, RZ, 0, 0 ;  /* 0x00000000ff1d7431 */ /* 0x000fe400000001ff */
[----:B------:R-:W-:Y:S01]  /*3870*/  IMAD.MOV.U32 R31, RZ, RZ, 0x1 ;  /* 0x00000001ff1f7424 */ /* 0x000fe200078e00ff */
[----:B------:R-:W-:Y:S01]  /*3880*/  MOV R23, 0x2000 ;  /* 0x0000200000177802 */ /* 0x000fe20000000f00 */
[----:B------:R-:W4:Y:S01]  /*3890*/  LDCU.64 UR4, c[0x0][0x890] ;  /* 0x00011200ff0477ac */ /* 0x000f220008000a00 */
[----:B------:R-:W-:Y:S01]  /*38a0*/  IMAD.MOV.U32 R30, RZ, RZ, RZ ;  /* 0x000000ffff1e7224 */ /* 0x000fe200078e00ff */
[----:B------:R-:W3:Y:S01]  /*38b0*/  LDC R19, c[0x0][0x370] ;  /* 0x0000dc00ff137b82 */ /* 0x000ee20000000800 */
[----:B------:R-:W-:Y:S01]  /*38c0*/  UMOV UR7, 0x400 ;  /* 0x0000040000077882 */ /* 0x000fe20000000000 */
[----:B------:R-:W-:-:S02]  /*38d0*/  UPLOP3.LUT UP1, UPT, UPT, UPT, UPT, 0x40, 0x4 ;  /* 0x000000000004789c */ /* 0x000fc40003f2e870 */
[----:B------:R-:W-:-:S04]  /*38e0*/  ULEA UR7, UR37, UR7, 0x18 ;  /* 0x0000000725077291 */ /* 0x000fc8000f8ec0ff */
[----:B------:R-:W3:Y:S01]  /*38f0*/  LDC R2, c[0x0][0xb0c] ;  /* 0x0002c300ff027b82 */ /* 0x000ee20000000800 */
[----:B------:R-:W-:Y:S02]  /*3900*/  UIADD3 UR13, UPT, UPT, UR7, 0x48, URZ ;  /* 0x00000048070d7890 */ /* 0x000fe4000fffe0ff */
[----:B--2---:R-:W-:Y:S02]  /*3910*/  UISETP.NE.U32.AND UP2, UPT, UR8, URZ, UPT ;  /* 0x000000ff0800728c */ /* 0x004fe4000bf45070 */
[----:B------:R-:W-:Y:S02]  /*3920*/  UIADD3 UR17, UPT, UPT, UR7, 0x40, URZ ;  /* 0x0000004007117890 */ /* 0x000fe4000fffe0ff */
[----:B----4-:R-:W-:Y:S01]  /*3930*/  UISETP.NE.U32.AND UP3, UPT, UR4, URZ, UPT ;  /* 0x000000ff0400728c */ /* 0x010fe2000bf65070 */
[----:B------:R-:W2:Y:S01]  /*3940*/  LDC R18, c[0x0][0xb20] ;  /* 0x0002c800ff127b82 */ /* 0x000ea20000000800 */
[----:B-1----:R-:W-:Y:S01]  /*3950*/  ISETP.NE.AND P1, PT, R0, 0x1, PT ;  /* 0x000000010000780c */ /* 0x002fe20003f25270 */
[----:B------:R-:W-:-:S02]  /*3960*/  UISETP.NE.AND.EX UP2, UPT, UR9, URZ, UPT, UP2 ;  /* 0x000000ff0900728c */ /* 0x000fc4000bf45320 */
[----:B------:R-:W-:Y:S02]  /*3970*/  UPRMT UR13, UR37, 0x654, UR13 ;  /* 0x00000654250d7896 */ /* 0x000fe4000800000d */
[----:B------:R-:W-:Y:S02]  /*3980*/  UISETP.NE.AND.EX UP3, UPT, UR5, URZ, UPT, UP3 ;  /* 0x000000ff0500728c */ /* 0x000fe4000bf65330 */
[----:B------:R-:W1:Y:S08]  /*3990*/  LDC.64 R32, c[0x0][0x348] ;  /* 0x0000d200ff207b82 */ /* 0x000e700000000a00 */
[----:B------:R-:W4:Y:S08]  /*39a0*/  LDC.64 R16, c[0x0][0xb10] ;  /* 0x0002c400ff107b82 */ /* 0x000f300000000a00 */
[----:B------:R-:W1:Y:S08]  /*39b0*/  LDC.64 R6, c[0x0][0xb18] ;  /* 0x0002c600ff067b82 */ /* 0x000e700000000a00 */
[----:B------:R-:W1:Y:S08]  /*39c0*/  LDC.64 R4, c[0x0][0xb28] ;  /* 0x0002ca00ff047b82 */ /* 0x000e700000000a00 */
[----:B--23--:R-:W1:Y:S02]  /*39d0*/  LDC R22, c[0x0][0x374] ;  /* 0x0000dd00ff167b82 */ /* 0x00ce640000000800 */
.L_x_76:
[C---:B------:R-:W-:Y:S02]  /*39e0*/  LEA R0, R30.reuse, UR7, 0x3 ;  /* 0x000000071e007c11 */ /* 0x040fe4000f8e18ff */
[----:B------:R-:W-:Y:S02]  /*39f0*/  SHF.L.U32 R3, R29, 0x1f, RZ ;  /* 0x0000001f1d037819 */ /* 0x000fe400000006ff */
[----:B------:R-:W-:Y:S02]  /*3a00*/  LEA R24, R30, UR7, 0x4 ;  /* 0x000000071e187c11 */ /* 0x000fe4000f8e20ff */
[----:B--2---:R-:W2:Y:S02]  /*3a10*/  SYNCS.PHASECHK.TRANS64.TRYWAIT P0, [R0+URZ+0x70], R3 ;  /* 0x00007003000075a7 */ /* 0x004ea400080011ff */
[----:B--2---:R-:W-:Y:S05]  /*3a20*/  @!P0 BRA `(.L_x_68) ;  /* 0x0000004c00548947 */ /* 0x004fea0003800000 */
.L_x_133:
[----:B------:R-:W-:Y:S01]  /*3a30*/  ISETP.GE.AND P0, PT, R72, 0x1, PT ;  /* 0x000000014800780c */ /* 0x000fe20003f06270 */
[----:B------:R-:W3:Y:S01]  /*3a40*/  LDS.128 R24, [R24+0x100] ;  /* 0x0001000018187984 */ /* 0x000ee20000000c00 */
[----:B--2---:R-:W-:Y:S01]  /*3a50*/  VIADD R0, R0, 0x80 ;  /* 0x0000008000007836 */ /* 0x004fe20000000000 */
[----:B------:R-:W-:Y:S01]  /*3a60*/  @!PT LDS RZ, [RZ] ;  /* 0x00000000fffff984 */ /* 0x000fe20000000800 */
[----:B------:R-:W-:Y:S01]  /*3a70*/  @!PT LDS RZ, [RZ] ;  /* 0x00000000fffff984 */ /* 0x000fe20000000800 */
[----:B------:R-:W-:Y:S01]  /*3a80*/  @!PT LDS RZ, [RZ] ;  /* 0x00000000fffff984 */ /* 0x000fe20000000800 */
[----:B------:R-:W-:Y:S01]  /*3a90*/  @!PT LDS RZ, [RZ] ;  /* 0x00000000fffff984 */ /* 0x000fe20000000800 */
[----:B------:R2:W-:Y:S06]  /*3aa0*/  MEMBAR.ALL.CTA ;  /* 0x0000000000007992 */ /* 0x0005ec0000008000 */
[----:B--2---:R-:W2:Y:S01]  /*3ab0*/  FENCE.VIEW.ASYNC.S ;  /* 0x00000000000073c6 */ /* 0x004ea20000000000 */
[----:B------:R-:W-:Y:S04]  /*3ac0*/  PRMT R0, RZ, 0x654, R0 ;  /* 0x00000654ff007816 */ /* 0x000fe80000000000 */
[----:B--2---:R2:W-:Y:S01]  /*3ad0*/  SYNCS.ARRIVE.TRANS64.RED.A1T0 RZ, [R0+URZ], RZ ;  /* 0x000000ff00ff79a7 */ /* 0x0045e200081004ff */
[----:B---3--:R-:W-:Y:S11]  /*3ae0*/  LOP3.LUT P3, RZ, R26, 0x1, RZ, 0xc0, !PT ;  /* 0x000000011aff7812 */ /* 0x008ff6000786c0ff */
[----:B------:R-:W-:Y:S02]  /*3af0*/  @!UPT UIADD3 URZ, UPT, UPT, URZ, URZ, URZ ;  /* 0x000000fffffff290 */ /* 0x000fe4000fffe0ff */
[----:B------:R-:W-:Y:S02]  /*3b00*/  @P3 MOV R13, R24 ;  /* 0x00000018000d3202 */ /* 0x000fe40000000f00 */
[----:B------:R-:W-:Y:S01]  /*3b10*/  @P3 LOP3.LUT R8, R25, 0xffff, RZ, 0xc0, !PT ;  /* 0x0000ffff19083812 */ /* 0x000fe200078ec0ff */
[----:B--2---:R-:W-:Y:S06]  /*3b20*/  @!P0 BRA `(.L_x_69) ;  /* 0x0000000000a48947 */ /* 0x004fec0003800000 */
[----:B-1----:R-:W-:Y:S01]  /*3b30*/  IMAD.HI.U32 R35, R22, R7, RZ ;  /* 0x0000000716237227 */ /* 0x002fe200078e00ff */
[----:B------:R-:W-:Y:S02]  /*3b40*/  ISETP.NE.AND P0, PT, R6, 0x1, PT ;  /* 0x000000010600780c */ /* 0x000fe40003f05270 */
[----:B------:R-:W-:Y:S01]  /*3b50*/  ISETP.NE.AND P2, PT, R72, 0x1, PT ;  /* 0x000000014800780c */ /* 0x000fe20003f45270 */
[----:B----4-:R-:W-:Y:S01]  /*3b60*/  IMAD.HI.U32 R34, R19, R16, RZ ;  /* 0x0000001013227227 */ /* 0x010fe200078e00ff */
[----:B------:R-:W-:Y:S02]  /*3b70*/  SHF.R.U32.HI R35, RZ, R18, R35 ;  /* 0x00000012ff237219 */ /* 0x000fe40000011623 */
[----:B------:R-:W-:Y:S01]  /*3b80*/  ISETP.NE.AND P4, PT, R2, 0x1, PT ;  /* 0x000000010200780c */ /* 0x000fe20003f85270 */
[----:B------:R-:W-:Y:S01]  /*3b90*/  IMAD.HI.U32 R36, R13, R16, RZ ;  /* 0x000000100d247227 */ /* 0x000fe200078e00ff */
[----:B------:R-:W-:Y:S02]  /*3ba0*/  SHF.R.U32.HI R34, RZ, R17, R34 ;  /* 0x00000011ff227219 */ /* 0x000fe40000011622 */
[----:B------:R-:W-:Y:S01]  /*3bb0*/  SEL R3, R22, R35, !P0 ;  /* 0x0000002316037207 */ /* 0x000fe20004000000 */
[C---:B------:R-:W-:Y:S01]  /*3bc0*/  IMAD.HI.U32 R35, R8.reuse, R7, RZ ;  /* 0x0000000708237227 */ /* 0x040fe200078e00ff */
[----:B------:R-:W-:Y:S02]  /*3bd0*/  SEL R11, R19, R34, !P4 ;  /* 0x00000022130b7207 */ /* 0x000fe40006000000 */
[----:B------:R-:W-:Y:S01]  /*3be0*/  SHF.R.U32.HI R36, RZ, R17, R36 ;  /* 0x00000011ff247219 */ /* 0x000fe20000011624 */
[----:B------:R-:W-:Y:S01]  /*3bf0*/  IMAD.HI.U32 R38, R3, R4, RZ ;  /* 0x0000000403267227 */ /* 0x000fe200078e00ff */
[----:B------:R-:W-:Y:S03]  /*3c00*/  SHF.R.U32.HI R35, RZ, R18, R35 ;  /* 0x00000012ff237219 */ /* 0x000fe60000011623 */
[----:B------:R-:W-:Y:S01]  /*3c10*/  IMAD.HI.U32 R34, R11, R4, RZ ;  /* 0x000000040b227227 */ /* 0x000fe200078e00ff */
[----:B------:R-:W-:Y:S02]  /*3c20*/  @P2 SHF.R.U32.HI R3, RZ, R5, R38 ;  /* 0x00000005ff032219 */ /* 0x000fe40000011626 */
[----:B------:R-:W-:Y:S02]  /*3c30*/  SEL R9, R8, R35, !P0 ;  /* 0x0000002308097207 */ /* 0x000fe40004000000 */
[----:B------:R-:W-:Y:S01]  /*3c40*/  @P2 SHF.R.U32.HI R11, RZ, R5, R34 ;  /* 0x00000005ff0b2219 */ /* 0x000fe20000011622 */
[C---:B------:R-:W-:Y:S01]  /*3c50*/  IMAD R10, R72.reuse, R3, RZ ;  /* 0x00000003480a7224 */ /* 0x040fe200078e02ff */
[----:B------:R-:W-:Y:S01]  /*3c60*/  SEL R3, R13, R36, !P4 ;  /* 0x000000240d037207 */ /* 0x000fe20006000000 */
[C---:B------:R-:W-:Y:S03]  /*3c70*/  IMAD.HI.U32 R14, R9.reuse, R4, RZ ;  /* 0x00000004090e7227 */ /* 0x040fe600078e00ff */
[----:B------:R-:W-:Y:S01]  /*3c80*/  ISETP.GE.AND P0, PT, R9, R10, PT ;  /* 0x0000000a0900720c */ /* 0x000fe20003f06270 */
[C---:B------:R-:W-:Y:S01]  /*3c90*/  IMAD R12, R72.reuse, R11, RZ ;  /* 0x0000000b480c7224 */ /* 0x040fe200078e02ff */
[-C--:B------:R-:W-:Y:S04]  /*3ca0*/  SHF.R.U32.HI R14, RZ, R5.reuse, R14 ;  /* 0x00000005ff0e7219 */ /* 0x080fe8000001160e */
[----:B------:R-:W-:Y:S02]  /*3cb0*/  ISETP.GE.OR P0, PT, R3, R12, P0 ;  /* 0x0000000c0300720c */ /* 0x000fe40000706670 */
[----:B------:R-:W-:Y:S05]  /*3cc0*/  SEL R15, R9, R14, !P2 ;  /* 0x0000000e090f7207 */ /* 0x000fea0005000000 */
[----:B------:R-:W-:Y:S04]  /*3cd0*/  IMAD.MOV R14, RZ, RZ, -R15 ;  /* 0x000000ffff0e7224 */ /* 0x000fe800078e0a0f */
[----:B------:R-:W-:Y:S02]  /*3ce0*/  IMAD R14, R72, R14, R9 ;  /* 0x0000000e480e7224 */ /* 0x000fe400078e0209 */
[C---:B------:R-:W-:Y:S05]  /*3cf0*/  @!P0 IMAD.HI.U32 R10, R3.reuse, R4, RZ ;  /* 0x00000004030a8227 */ /* 0x040fea00078e00ff */
[----:B------:R-:W-:Y:S04]  /*3d00*/  @!P0 SHF.R.U32.HI R10, RZ, R5, R10 ;  /* 0x00000005ff0a8219 */ /* 0x000fe8000001160a */
[----:B------:R-:W-:Y:S01]  /*3d10*/  @!P0 SEL R0, R3, R10, !P2 ;  /* 0x0000000a03008207 */ /* 0x000fe20005000000 */
[----:B------:R-:W-:Y:S03]  /*3d20*/  IMAD.MOV R10, RZ, RZ, -R3 ;  /* 0x000000ffff0a7224 */ /* 0x000fe600078e0a03 */
[----:B------:R-:W-:Y:S01]  /*3d30*/  @!P0 IADD3 R15, PT, PT, R15, -R0, RZ ;  /* 0x800000000f0f8210 */ /* 0x000fe20007ffe0ff */
[----:B------:R-:W-:Y:S01]  /*3d40*/  @!P0 IMAD R0, R11, R14, R0 ;  /* 0x0000000e0b008224 */ /* 0x000fe200078e0200 */
[----:B------:R-:W-:Y:S01]  /*3d50*/  IADD3 R11, PT, PT, -R9, RZ, RZ ;  /* 0x000000ff090b7210 */ /* 0x000fe20007ffe1ff */
[----:B------:R-:W-:Y:S02]  /*3d60*/  IMAD R13, R2, R10, R13 ;  /* 0x0000000a020d7224 */ /* 0x000fe400078e020d */
[----:B------:R-:W-:Y:S02]  /*3d70*/  @!P0 IMAD R9, R15, R72, R3 ;  /* 0x000000480f098224 */ /* 0x000fe400078e0203 */
[----:B------:R-:W-:Y:S02]  /*3d80*/  @!P0 IMAD.MOV.U32 R3, RZ, RZ, R0 ;  /* 0x000000ffff038224 */ /* 0x000fe400078e0000 */
[----:B------:R-:W-:Y:S02]  /*3d90*/  IMAD R8, R6, R11, R8 ;  /* 0x0000000b06087224 */ /* 0x000fe400078e0208 */
[----:B------:R-:W-:Y:S02]  /*3da0*/  IMAD R13, R3, R2, R13 ;  /* 0x00000002030d7224 */ /* 0x000fe400078e020d */
[----:B------:R-:W-:Y:S02]  /*3db0*/  IMAD R8, R9, R6, R8 ;  /* 0x0000000609087224 */ /* 0x000fe400078e0208 */
.L_x_69:
[----:B------:R-:W-:Y:S05]  /*3dc0*/  BRA.U UP1, `(.L_x_70) ;  /* 0x0000000101107547 */ /* 0x000fea000b800000 */
[----:B------:R-:W-:Y:S04]  /*3dd0*/  MOV R0, UR6 ;  /* 0x0000000600007c02 */ /* 0x000fe80008000f00 */
[----:B------:R-:W-:Y:S04]  /*3de0*/  SHF.L.U32 R3, R0, 0x1f, RZ ;  /* 0x0000001f00037819 */ /* 0x000fe800000006ff */
[----:B------:R-:W2:Y:S02]  /*3df0*/  SYNCS.PHASECHK.TRANS64.TRYWAIT P0, [UR7+0x68], R3 ;  /* 0x00006803ff0075a7 */ /* 0x000ea40008001107 */
[----:B--2---:R-:W-:Y:S05]  /*3e00*/  @!P0 BRA `(.L_x_71) ;  /* 0x0000004800708947 */ /* 0x004fea0003800000 */
.L_x_70:
[----:B------:R-:W-:Y:S02]  /*3e10*/  R2UR UR19, R21 ;  /* 0x00000000151372ca */ /* 0x000fe400000e0000 */
[----:B------:R-:W-:Y:S02]  /*3e20*/  R2UR UR18, R20 ;  /* 0x00000000141272ca */ /* 0x000fe400000e0000 */
[----:B------:R-:W-:Y:S02]  /*3e30*/  ISETP.NE.U32.AND P2, PT, RZ, UR4, PT ;  /* 0x00000004ff007c0c */ /* 0x000fe4000bf45070 */
[----:B------:R-:W-:Y:S02]  /*3e40*/  SHF.L.U32 R12, R31, 0x1f, RZ ;  /* 0x0000001f1f0c7819 */ /* 0x000fe400000006ff */
[----:B------:R-:W-:Y:S05]  /*3e50*/  ISETP.NE.AND.EX P2, PT, RZ, UR5, PT, P2 ;  /* 0x00000005ff007c0c */ /* 0x000fea000bf45320 */
[----:B------:R-:W-:Y:S02]  /*3e60*/  USHF.L.U32 UR19, UR19, 0x7, URZ ;  /* 0x0000000713137899 */ /* 0x000fe400080006ff */
[----:B------:R-:W-:Y:S01]  /*3e70*/  USHF.L.U32 UR18, UR18, 0x7, URZ ;  /* 0x0000000712127899 */ /* 0x000fe200080006ff */
[----:B------:R-:W-:Y:S11]  /*3e80*/  BRA.U !UP3, `(.L_x_72) ;  /* 0x000000010b347547 */ /* 0x000ff6000b800000 */
[----:B------:R-:W-:Y:S01]  /*3e90*/  UPLOP3.LUT UP0, UPT, UPT, UPT, UP2, 0x80, 0x8 ;  /* 0x000000000008789c */ /* 0x000fe20003f0f020 */
[----:B--2---:R-:W-:Y:S02]  /*3ea0*/  HFMA2 R0, -RZ, RZ, 0, 5.9604644775390625e-08 ;  /* 0x00000001ff007431 */ /* 0x004fe400000001ff */
[----:B------:R-:W-:Y:S03]  /*3eb0*/  IMAD.MOV.U32 R171, RZ, RZ, 0x1 ;  /* 0x00000001ffab7424 */ /* 0x000fe600078e00ff */
[----:B------:R-:W-:Y:S05]  /*3ec0*/  PLOP3.LUT P0, PT, PT, PT, UP0, 0x80, 0x8 ;  /* 0x000000000008781c */ /* 0x000fea0003f0f008 */
[----:B------:R-:W2:Y:S01]  /*3ed0*/  @UP0 LDCU.64 UR10, c[0x0][0x888] ;  /* 0x00011100ff0a07ac */ /* 0x000ea20008000a00 */
[----:B------:R-:W-:Y:S07]  /*3ee0*/  @UP0 UIMAD UR8, UR36, UR4, URZ ;  /* 0x00000004240802a4 */ /* 0x000fee000f8e02ff */
[----:B------:R-:W-:Y:S01]  /*3ef0*/  @!P0 PRMT R171, R0, 0x7610, R171 ;  /* 0x0000761000ab8816 */ /* 0x000fe200000000ab */
[----:B--2---:R-:W-:Y:S03]  /*3f00*/  @UP0 UIMAD.WIDE UR10, UR8, 0x4, UR10 ;  /* 0x00000004080a08a5 */ /* 0x004fe6000f8e020a */
[----:B------:R-:W2:Y:S03]  /*3f10*/  @!UP0 LDCU UR8, c[0x0][0x880] ;  /* 0x00011000ff0887ac */ /* 0x000ea60008000800 */
[----:B------:R-:W-:Y:S01]  /*3f20*/  IMAD.U32 R10, RZ, RZ, UR10 ;  /* 0x0000000aff0a7e24 */ /* 0x000fe2000f8e00ff */
[----:B------:R-:W-:Y:S05]  /*3f30*/  MOV R11, UR11 ;  /* 0x0000000b000b7c02 */ /* 0x000fea0008000f00 */
[----:B-----5:R3:W5:Y:S02]  /*3f40*/  @P0 LDG.E R81, desc[UR46][R10.64] ;  /* 0x0000002e0a510981 */ /* 0x020764000c1e1900 */
[----:B--23--:R-:W-:Y:S07]  /*3f50*/  @!P0 IMAD.U32 R81, RZ, RZ, UR8 ;  /* 0x00000008ff518e24 */ /* 0x00cfee000f8e00ff */
.L_x_72:
[----:B-----5:R-:W-:Y:S01]  /*3f60*/  @!P2 FSETP.EQ.AND P0, PT, R81, RZ, PT ;  /* 0x000000ff5100a20b */ /* 0x020fe20003f02000 */
[----:B------:R-:W-:Y:S01]  /*3f70*/  @!UPT UIADD3 URZ, UPT, UPT, URZ, URZ, URZ ;  /* 0x000000fffffff290 */ /* 0x000fe2000fffe0ff */
[----:B------:R-:W-:Y:S11]  /*3f80*/  @!P2 BRA `(.L_x_73) ;  /* 0x000000000014a947 */ /* 0x000ff60003800000 */
[----:B------:R-:W-:Y:S02]  /*3f90*/  LOP3.LUT P2, RZ, R171, 0xff, RZ, 0xc0, !PT ;  /* 0x000000ffabff7812 */ /* 0x000fe4000784c0ff */
[----:B------:R-:W-:Y:S04]  /*3fa0*/  PLOP3.LUT P0, PT, PT, PT, UP0, 0x80, 0x8 ;  /* 0x000000000008781c */ /* 0x000fe80003f0f008 */
[----:B------:R-:W-:Y:S07]  /*3fb0*/  PLOP3.LUT P0, PT, P0, PT, PT, 0x8, 0x80 ;  /* 0x000000000080781c */ /* 0x000fee000070e170 */
[----:B------:R-:W-:Y:S11]  /*3fc0*/  @P2 FSETP.EQ.AND P0, PT, R81, RZ, PT ;  /* 0x000000ff5100220b */ /* 0x000ff60003f02000 */
[----:B------:R-:W-:Y:S02]  /*3fd0*/  @!UPT UIADD3 URZ, UPT, UPT, URZ, URZ, URZ ;  /* 0x000000fffffff290 */ /* 0x000fe4000fffe0ff */
.L_x_73:
[----:B------:R-:W3:Y:S01]  /*3fe0*/  SYNCS.PHASECHK.TRANS64.TRYWAIT P2, [UR7+0x50], R12 ;  /* 0x0000500cff0075a7 */ /* 0x000ee20008041107 */
[----:B------:R-:W-:Y:S04]  /*3ff0*/  ELECT P4, URZ, PT ;  /* 0x0000000000ff782f */ /* 0x000fe80003880000 */
[----:B------:R-:W-:Y:S11]  /*4000*/  PLOP3.LUT P4, PT, P0, P4, PT, 0xf2, 0x2f ;  /* 0x00000000002f781c */ /* 0x000ff60000789e72 */
[----:B------:R-:W-:Y:S02]  /*4010*/  @!UPT UIADD3 URZ, UPT, UPT, URZ, URZ, URZ ;  /* 0x000000fffffff290 */ /* 0x000fe4000fffe0ff */
[----:B-1----:R-:W-:Y:S05]  /*4020*/  @!P4 IADD3 R21, P0, PT, R32, 0x580, RZ ;  /* 0x000005802015c810 */ /* 0x002fea0007f1e0ff */
[----:B------:R-:W-:Y:S01]  /*4030*/  @!P4 IMAD.X R20, RZ, RZ, R33, P0 ;  /* 0x000000ffff14c224 */ /* 0x000fe200000e0621 */
[----:B---3--:R-:W-:Y:S07]  /*4040*/  @!P2 BRA `(.L_x_74) ;  /* 0x0000004400f8a947 */ /* 0x008fee0003800000 */
.L_x_136:
[----:B------:R-:W3:Y:S01]  /*4050*/  LDC.64 R14, c[0x0][0xb10] ;  /* 0x0002c400ff0e7b82 */ /* 0x000ee20000000a00 */
[----:B------:R-:W-:Y:S01]  /*4060*/  @!P4 R2UR UR8, R20 ;  /* 0x000000001408c2ca */ /* 0x000fe200000e0000 */
[----:B------:R-:W-:Y:S01]  /*4070*/  VOTEU.ALL UP1, P4 ;  /* 0x0000000000ff7886 */ /* 0x000fe20002020000 */
[----:B------:R-:W-:Y:S01]  /*4080*/  @!P4 R2UR UR9, R21 ;  /* 0x000000001509c2ca */ /* 0x000fe200000e0000 */
[----:B------:R-:W-:Y:S01]  /*4090*/  UMOV UR10, 0x0 ;  /* 0x00000000000a7882 */ /* 0x000fe20000000000 */
[----:B------:R-:W-:Y:S03]  /*40a0*/  UMOV UR11, 0x10000000 ;  /* 0x10000000000b7882 */ /* 0x000fe60000000000 */
[----:B------:R-:W5:Y:S01]  /*40b0*/  LDC.64 R10, c[0x0][0xb18] ;  /* 0x0002c600ff0a7b82 */ /* 0x000f620000000a00 */
[----:B------:R-:W-:Y:S01]  /*40c0*/  @!UP1 UIADD3 UR16, UPT, UPT, UR7, 0x200, URZ ;  /* 0x0000020007109890 */ /* 0x000fe2000fffe0ff */
[----:B------:R-:W-:Y:S01]  /*40d0*/  @P3 SHF.R.U32.HI R28, RZ, 0x10, R25 ;  /* 0x00000010ff1c3819 */ /* 0x000fe20000011619 */
[----:B------:R-:W-:Y:S01]  /*40e0*/  VOTEU.ALL UP1, P4 ;  /* 0x0000000000ff7886 */ /* 0x000fe20002020000 */
[----:B------:R-:W-:Y:S01]  /*40f0*/  UMOV UR20, UR36 ;  /* 0x0000002400147c82 */ /* 0x000fe20008000000 */
[----:B------:R-:W-:Y:S03]  /*4100*/  VIADD R30, R30, 0x1 ;  /* 0x000000011e1e7836 */ /* 0x000fe60000000000 */
[----:B--2---:R-:W2:Y:S01]  /*4110*/  @!P1 LDC R0, c[0x0][0xb20] ;  /* 0x0002c800ff009b82 */ /* 0x004ea20000000800 */
[----:B------:R-:W-:Y:S01]  /*4120*/  IMAD.U32 R21, RZ, RZ, UR8 ;  /* 0x00000008ff157e24 */ /* 0x000fe2000f8e00ff */
[----:B------:R-:W-:Y:S06]  /*4130*/  UPRMT UR8, UR37, 0x654, UR17 ;  /* 0x0000065425087896 */ /* 0x000fec0008000011 */
[----:B-1----:R-:W1:Y:S01]  /*4140*/  @!P1 LDC R3, c[0x0][0xb0c] ;  /* 0x0002c300ff039b82 */ /* 0x002e620000000800 */
[----:B------:R-:W-:Y:S01]  /*4150*/  IMAD.U32 R20, RZ, RZ, UR9 ;  /* 0x00000009ff147e24 */ /* 0x000fe2000f8e00ff */
[----:B------:R-:W-:Y:S04]  /*4160*/  @!P4 R2UR UR15, R21 ;  /* 0x00000000150fc2ca */ /* 0x000fe800000e0000 */
[----:B------:R-:W-:Y:S01]  /*4170*/  @!P4 R2UR UR14, R20 ;  /* 0x00000000140ec2ca */ /* 0x000fe200000e0000 */
[----:B------:R-:W-:Y:S11]  /*4180*/  @!P4 IMAD.MOV.U32 R20, RZ, RZ, 0x2000 ;  /* 0x00002000ff14c424 */ /* 0x000ff600078e00ff */
[----:B------:R-:W-:Y:S01]  /*4190*/  @!UPT UIADD3 URZ, UPT, UPT, URZ, URZ, URZ ;  /* 0x000000fffffff290 */ /* 0x000fe2000fffe0ff */
[----:B------:R1:W-:Y:S01]  /*41a0*/  @!UP1 UTMALDG.3D [UR16], [UR14], desc[UR10] ;  /* 0x00000a100e0095b4 */ /* 0x0003e20008011000 */
[----:B------:R1:W-:Y:S02]  /*41b0*/  @!P4 SYNCS.ARRIVE.TRANS64.RED.A0TR RZ, [UR7+0x40], R20 ;  /* 0x00004014ffffc9a7 */ /* 0x0003e40008300407 */
[----:B-1----:R-:W-:Y:S01]  /*41c0*/  @!P1 ISETP.NE.AND P2, PT, R3, 0x1, PT ;  /* 0x000000010300980c */ /* 0x002fe20003f45270 */
[C---:B---3--:R-:W-:Y:S01]  /*41d0*/  @!P1 IMAD.HI.U32 R14, R13.reuse, R14, RZ ;  /* 0x0000000e0d0e9227 */ /* 0x048fe200078e00ff */
[----:B-----5:R-:W-:Y:S03]  /*41e0*/  @!P1 ISETP.NE.AND P0, PT, R10, 0x1, PT ;  /* 0x000000010a00980c */ /* 0x020fe60003f05270 */
[C---:B------:R-:W-:Y:S01]  /*41f0*/  @!P1 IMAD.HI.U32 R11, R8.reuse, R11, RZ ;  /* 0x0000000b080b9227 */ /* 0x040fe200078e00ff */
[----:B------:R-:W-:Y:S04]  /*4200*/  @!P1 SHF.R.U32.HI R14, RZ, R15, R14 ;  /* 0x0000000fff0e9219 */ /* 0x000fe8000001160e */
[----:B--2---:R-:W-:Y:S01]  /*4210*/  @!P1 SHF.R.U32.HI R9, RZ, R0, R11 ;  /* 0x00000000ff099219 */ /* 0x004fe2000001160b */
[----:B------:R-:W-:Y:S01]  /*4220*/  SYNCS.ARRIVE.TRANS64.RED.A1T0 RZ, [UR8], RZ ;  /* 0x000000ffffff79a7 */ /* 0x000fe20008100408 */
[----:B------:R-:W-:Y:S02]  /*4230*/  @!P1 SEL R14, R13, R14, !P2 ;  /* 0x0000000e0d0e9207 */ /* 0x000fe40005000000 */
[----:B------:R-:W-:Y:S01]  /*4240*/  @!P1 SEL R9, R8, R9, !P0 ;  /* 0x0000000908099207 */ /* 0x000fe20004000000 */
[----:B------:R-:W1:Y:S04]  /*4250*/  SYNCS.PHASECHK.TRANS64.TRYWAIT P5, [UR7+0x58], R12 ;  /* 0x0000580cff0075a7 */ /* 0x000e6800080a1107 */
[----:B------:R-:W-:Y:S02]  /*4260*/  @!P1 IMAD.IADD R0, R9, 0x1, -R14 ;  /* 0x0000000109009824 */ /* 0x000fe400078e0a0e */
[----:B------:R-:W-:Y:S02]  /*4270*/  @!P1 IMAD.IADD R9, R14, 0x1, -R9 ;  /* 0x000000010e099824 */ /* 0x000fe400078e0a09 */
[----:B------:R-:W-:Y:S02]  /*4280*/  @!P1 IMAD R13, R0, R3, R13 ;  /* 0x00000003000d9224 */ /* 0x000fe400078e020d */
[----:B------:R-:W-:Y:S01]  /*4290*/  @!P1 IMAD R8, R9, R10, R8 ;  /* 0x0000000a09089224 */ /* 0x000fe200078e0208 */
[----:B-1----:R-:W-:Y:S06]  /*42a0*/  @!P5 BRA `(.L_x_75) ;  /* 0x000000440078d947 */ /* 0x002fec0003800000 */
.L_x_138:
[----:B-1----:R-:W-:Y:S01]  /*42b0*/  @!P4 IADD3 R3, P0, PT, R32, 0x580, RZ ;  /* 0x000005802003c810 */ /* 0x002fe20007f1e0ff */
[----:B------:R-:W-:Y:S01]  /*42c0*/  VOTEU.ALL UP1, P4 ;  /* 0x0000000000ff7886 */ /* 0x000fe20002020000 */
[----:B------:R-:W-:Y:S01]  /*42d0*/  UMOV UR20, 0x0 ;  /* 0x0000000000147882 */ /* 0x000fe20000000000 */
[----:B------:R-:W-:Y:S01]  /*42e0*/  UMOV UR21, 0x10000000 ;  /* 0x1000000000157882 */ /* 0x000fe20000000000 */
[----:B------:R-:W-:Y:S01]  /*42f0*/  @!P4 R2UR UR9, R3 ;  /* 0x000000000309c2ca */ /* 0x000fe200000e0000 */
[----:B------:R-:W-:Y:S01]  /*4300*/  @!P4 IMAD.X R0, RZ, RZ, R33, P0 ;  /* 0x000000ffff00c224 */ /* 0x000fe200000e0621 */
[----:B------:R-:W-:Y:S01]  /*4310*/  @!UP1 UIADD3 UR10, UPT, UPT, UR18, 0x40, URZ ;  /* 0x00000040120a9890 */ /* 0x000fe2000fffe0ff */
[----:B------:R-:W-:Y:S01]  /*4320*/  ISETP.NE.AND P0, PT, R30, 0x2, PT ;  /* 0x000000021e00780c */ /* 0x000fe20003f05270 */
[----:B------:R-:W-:Y:S01]  /*4330*/  UMOV UR11, UR19 ;  /* 0x00000013000b7c82 */ /* 0x000fe20008000000 */
[----:B------:R-:W-:Y:S01]  /*4340*/  UMOV UR12, UR36 ;  /* 0x00000024000c7c82 */ /* 0x000fe20008000000 */
[----:B------:R-:W-:Y:S01]  /*4350*/  @!P4 R2UR UR8, R0 ;  /* 0x000000000008c2ca */ /* 0x000fe200000e0000 */
[----:B------:R-:W-:Y:S01]  /*4360*/  IMAD.IADD R20, R8, 0x1, R147 ;  /* 0x0000000108147824 */ /* 0x000fe200078e0293 */
[----:B------:R-:W-:Y:S01]  /*4370*/  @P3 R2UR UR36, R28 ;  /* 0x000000001c2432ca */ /* 0x000fe200000e0000 */
[----:B------:R-:W-:Y:S01]  /*4380*/  IMAD.IADD R21, R13, 0x1, R170 ;  /* 0x000000010d157824 */ /* 0x000fe200078e02aa */
[----:B------:R-:W-:Y:S02]  /*4390*/  SEL R0, RZ, 0x1, P0 ;  /* 0x00000001ff007807 */ /* 0x000fe40000000000 */
[----:B------:R-:W-:Y:S01]  /*43a0*/  LOP3.LUT R31, R31, 0x1, RZ, 0x3c, !PT ;  /* 0x000000011f1f7812 */ /* 0x000fe200078e3cff */
[----:B------:R-:W-:Y:S01]  /*43b0*/  IMAD.U32 R10, RZ, RZ, UR9 ;  /* 0x00000009ff0a7e24 */ /* 0x000fe2000f8e00ff */
[----:B------:R-:W-:Y:S01]  /*43c0*/  @!UP1 UIADD3 UR9, UPT, UPT, UR7, 0x48, URZ ;  /* 0x0000004807099890 */ /* 0x000fe2000fffe0ff */
[----:B------:R-:W-:Y:S02]  /*43d0*/  LOP3.LUT R29, R29, R0, RZ, 0x3c, !PT ;  /* 0x000000001d1d7212 */ /* 0x000fe400078e3cff */
[----:B------:R-:W-:Y:S02]  /*43e0*/  SEL R30, R30, RZ, P0 ;  /* 0x000000ff1e1e7207 */ /* 0x000fe40000000000 */
[----:B------:R-:W-:Y:S01]  /*43f0*/  IMAD.U32 R11, RZ, RZ, UR8 ;  /* 0x00000008ff0b7e24 */ /* 0x000fe2000f8e00ff */
[----:B------:R-:W-:Y:S01]  /*4400*/  @!P4 R2UR UR14, R10 ;  /* 0x000000000a0ec2ca */ /* 0x000fe200000e0000 */
[----:B------:R-:W-:Y:S01]  /*4410*/  @!UP1 UIADD3 UR8, UPT, UPT, UR7, 0x2200, URZ ;  /* 0x0000220007089890 */ /* 0x000fe2000fffe0ff */
[----:B------:R-:W-:Y:S02]  /*4420*/  VOTEU.ALL UP1, P4 ;  /* 0x0000000000ff7886 */ /* 0x000fe40002020000 */
[----:B------:R-:W-:Y:S11]  /*4430*/  @!P4 R2UR UR15, R11 ;  /* 0x000000000b0fc2ca */ /* 0x000ff600000e0000 */
[----:B------:R-:W-:Y:S02]  /*4440*/  @!UPT UIADD3 URZ, UPT, UPT, URZ, URZ, URZ ;  /* 0x000000fffffff290 */ /* 0x000fe4000fffe0ff */
[----:B------:R2:W-:Y:S01]  /*4450*/  @!UP1 UTMALDG.3D [UR8], [UR14], desc[UR20] ;  /* 0x000014080e0095b4 */ /* 0x0005e20008011000 */
[----:B------:R2:W-:Y:S01]  /*4460*/  @!P4 SYNCS.ARRIVE.TRANS64.RED.A0TR RZ, [UR7+0x48], R23 ;  /* 0x00004817ffffc9a7 */ /* 0x0005e20008300407 */
[----:B------:R-:W-:Y:S01]  /*4470*/  UPLOP3.LUT UP1, UPT, UPT, UPT, UPT, 0x80, 0x8 ;  /* 0x000000000008789c */ /* 0x000fe20003f2f070 */
[----:B------:R-:W-:Y:S01]  /*4480*/  SYNCS.ARRIVE.TRANS64.RED.A1T0 RZ, [UR13], RZ ;  /* 0x000000ffffff79a7 */ /* 0x000fe2000810040d */
[----:B------:R-:W-:Y:S09]  /*4490*/  @P3 BRA `(.L_x_76) ;  /* 0xfffffff400503947 */ /* 0x000ff2000383ffff */
[----:B------:R-:W-:-:S04]  /*44a0*/  SHF.L.U32 R3, R31, 0x1f, RZ ;  /* 0x0000001f1f037819 */ /* 0x000fc800000006ff */
[----:B------:R-:W1:Y:S02]  /*44b0*/  SYNCS.PHASECHK.TRANS64.TRYWAIT P0, [UR7+0x50], R3 ;  /* 0x00005003ff0075a7 */ /* 0x000e640008001107 */
[----:B-1----:R-:W-:Y:S05]  /*44c0*/  @!P0 BRA `(.L_x_77) ;  /* 0x0000004400088947 */ /* 0x002fea0003800000 */
.L_x_140:
[----:B-1----:R-:W-:-:S07]  /*44d0*/  MOV R0, UR7 ;  /* 0x0000000700007c02 */ /* 0x002fce0008000f00 */
.L_x_78:
[----:B-1----:R-:W-:-:S04]  /*44e0*/  SHF.L.U32 R3, R31, 0x1f, RZ ;  /* 0x0000001f1f037819 */ /* 0x002fc800000006ff */
[----:B------:R1:W3:Y:S03]  /*44f0*/  SYNCS.PHASECHK.TRANS64.TRYWAIT P0, [R0+URZ+0x58], R3 ;  /* 0x00005803000075a7 */ /* 0x0002e600080011ff */
[----:B---3--:R-:W-:Y:S05]  /*4500*/  @!P0 NANOSLEEP.SYNCS 0x989680 ;  /* 0x009896800000895d */ /* 0x008fea0003900000 */
[----:B------:R-:W3:Y:S02]  /*4510*/  @!P0 SYNCS.PHASECHK.TRANS64 P0, [R0+URZ+0x58], R3 ;  /* 0x00005803000085a7 */ /* 0x000ee400080010ff */
[----:B--23--:R-:W-:Y:S05]  /*4520*/  @P0 EXIT ;  /* 0x000000000000094d */ /* 0x00cfea0003800000 */
[----:B------:R-:W-:Y:S05]  /*4530*/  BRA `(.L_x_78) ;  /* 0xfffffffc00e87947 */ /* 0x000fea000383ffff */
.L_x_67:
[----:B------:R-:W-:-:S06]  /*4540*/  UISETP.GE.AND UP1, UPT, UR8, 0x4, UPT ;  /* 0x000000040800788c */ /* 0x000fcc000bf26270 */
[----:B------:R-:W-:-:S13]  /*4550*/  PLOP3.LUT P0, PT, PT, PT, UP1, 0x80, 0x8 ;  /* 0x000000000008781c */ /* 0x000fda0003f0f018 */
[----:B------:R-:W-:Y:S05]  /*4560*/  @!P0 EXIT ;  /* 0x000000000000894d */ /* 0x000fea0003800000 */
[----:B------:R-:W-:Y:S01]  /*4570*/  BAR.SYNC.DEFER_BLOCKING 0x6, 0xa0 ;  /* 0x0182800000007b1d */ /* 0x000fe20000010000 */
[C---:B------:R-:W-:Y:S01]  /*4580*/  IMAD.SHL.U32 R3, R189.reuse, 0x40, RZ ;  /* 0x00000040bd037824 */ /* 0x040fe200078e00ff */
[C---:B------:R-:W-:Y:S01]  /*4590*/  LOP3.LUT R193, R189.reuse, 0x60, RZ, 0xc0, !PT ;  /* 0x00000060bdc17812 */ /* 0x040fe200078ec0ff */
[C---:B------:R-:W-:Y:S01]  /*45a0*/  IMAD.SHL.U32 R172, R189.reuse, 0x8, RZ ;  /* 0x00000008bdac7824 */ /* 0x040fe200078e00ff */
[C---:B------:R-:W-:Y:S01]  /*45b0*/  LOP3.LUT R191, R189.reuse, 0x2, RZ, 0xc0, !PT ;  /* 0x00000002bdbf7812 */ /* 0x040fe200078ec0ff */
[----:B------:R-:W-:Y:S01]  /*45c0*/  IMAD.U32 R79, R189, 0x10000, RZ ;  /* 0x00010000bd4f7824 */ /* 0x000fe200078e00ff */
[----:B------:R-:W-:Y:S02]  /*45d0*/  UMOV UR49, 0x400 ;  /* 0x0000040000317882 */ /* 0x000fe40000000000 */
[----:B------:R-:W1:Y:S01]  /*45e0*/  LDC R177, c[0x0][0x370] ;  /* 0x0000dc00ffb17b82 */ /* 0x000e620000000800 */
[----:B------:R-:W-:Y:S01]  /*45f0*/  ULEA UR49, UR37, UR49, 0x18 ;  /* 0x0000003125317291 */ /* 0x000fe2000f8ec0ff */
[----:B------:R-:W-:Y:S01]  /*4600*/  LOP3.LUT R5, R3, 0x180, RZ, 0xc0, !PT ;  /* 0x0000018003057812 */ /* 0x000fe200078ec0ff */
[----:B------:R-:W-:Y:S01]  /*4610*/  HFMA2 R195, -RZ, RZ, 0, 0 ;  /* 0x00000000ffc37431 */ /* 0x000fe200000001ff */
[----:B------:R-:W-:Y:S01]  /*4620*/  LOP3.LUT R79, R79, 0x600000, RZ, 0xc0, !PT ;  /* 0x006000004f4f7812 */ /* 0x000fe200078ec0ff */
[----:B------:R-:W-:Y:S01]  /*4630*/  UIADD3 UR4, UPT, UPT, UR49, 0x4200, URZ ;  /* 0x0000420031047890 */ /* 0x000fe2000fffe0ff */
[----:B------:R-:W-:Y:S01]  /*4640*/  LOP3.LUT R172, R5, 0x30, R172, 0xf8, !PT ;  /* 0x0000003005ac7812 */ /* 0x000fe200078ef8ac */
[----:B------:R-:W-:Y:S01]  /*4650*/  IMAD.MOV.U32 R76, RZ, RZ, RZ ;  /* 0x000000ffff4c7224 */ /* 0x000fe200078e00ff */
[----:B------:R-:W2:Y:S01]  /*4660*/  LDC R74, c[0x0][0xb0c] ;  /* 0x0002c300ff4a7b82 */ /* 0x000ea20000000800 */
[----:B------:R-:W-:-:S02]  /*4670*/  LOP3.LUT R189, R189, 0x4, RZ, 0xc0, !PT ;  /* 0x00000004bdbd7812 */ /* 0x000fc400078ec0ff */
[----:B------:R-:W-:Y:S02]  /*4680*/  CS2R R182, SRZ ;  /* 0x0000000000b67805 */ /* 0x000fe4000001ff00 */
[----:B------:R-:W-:Y:S02]  /*4690*/  LOP3.LUT R172, R172, 0x1e40, R3, 0xf8, !PT ;  /* 0x00001e40acac7812 */ /* 0x000fe400078ef803 */
[----:B------:R-:W-:Y:S02]  /*46a0*/  CS2R R180, SRZ ;  /* 0x0000000000b47805 */ /* 0x000fe4000001ff00 */
[----:B------:R-:W-:Y:S01]  /*46b0*/  IADD3 R188, PT, PT, -R189, 0x2, RZ ;  /* 0x00000002bdbc7810 */ /* 0x000fe20007ffe1ff */
[----:B------:R-:W-:Y:S01]  /*46c0*/  IMAD.MOV R176, RZ, RZ, -R191 ;  /* 0x000000ffffb07224 */ /* 0x000fe200078e0abf */
[----:B------:R-:W-:Y:S01]  /*46d0*/  MOV R192, UR4 ;  /* 0x0000000400c07c02 */ /* 0x000fe20008000f00 */
[----:B------:R-:W4:Y:S01]  /*46e0*/  LDC R174, c[0x0][0xb20] ;  /* 0x0002c800ffae7b82 */ /* 0x000f220000000800 */
[----:B------:R-:W3:Y:S01]  /*46f0*/  LDS R0, [UR49+0x120] ;  /* 0x00012031ff007984 */ /* 0x000ee20008000800 */
[----:B------:R-:W-:Y:S01]  /*4700*/  VIADD R190, R172, UR49 ;  /* 0x00000031acbe7c36 */ /* 0x000fe20008000000 */
[----:B------:R-:W1:Y:S01]  /*4710*/  LDCU.64 UR52, c[0x0][0x348] ;  /* 0x00006900ff3477ac */ /* 0x000e620008000a00 */
[----:B------:R-:W-:-:S02]  /*4720*/  IMAD.MOV R175, RZ, RZ, -R189 ;  /* 0x000000ffffaf7224 */ /* 0x000fc400078e0abd */
[----:B------:R-:W-:Y:S01]  /*4730*/  VIADD R190, R190, 0x200 ;  /* 0x00000200bebe7836 */ /* 0x000fe20000000000 */
[----:B------:R-:W1:Y:S01]  /*4740*/  LDCU.64 UR38, c[0x0][0x888] ;  /* 0x00011100ff2677ac */ /* 0x000e620008000a00 */
[----:B------:R-:W1:Y:S01]  /*4750*/  LDC R73, c[0x0][0xb30] ;  /* 0x0002cc00ff497b82 */ /* 0x000e620000000800 */
[----:B------:R-:W1:Y:S01]  /*4760*/  LDCU.64 UR44, c[0x0][0x890] ;  /* 0x00011200ff2c77ac */ /* 0x000e620008000a00 */
[----:B------:R-:W-:-:S06]  /*4770*/  UIADD3 UR48, UPT, UPT, UR49, 0x200, URZ ;  /* 0x0000020031307890 */ /* 0x000fcc000fffe0ff */
[----:B------:R-:W1:Y:S08]  /*4780*/  LDC.64 R168, c[0x0][0xb10] ;  /* 0x0002c400ffa87b82 */ /* 0x000e700000000a00 */
[----:B------:R-:W1:Y:S08]  /*4790*/  LDC.64 R70, c[0x0][0xb18] ;  /* 0x0002c600ff467b82 */ /* 0x000e700000000a00 */
[----:B------:R-:W1:Y:S08]  /*47a0*/  LDC.64 R68, c[0x0][0xb28] ;  /* 0x0002ca00ff447b82 */ /* 0x000e700000000a00 */
[----:B------:R-:W1:Y:S01]  /*47b0*/  LDC.64 R166, c[0x0][0x8b0] ;  /* 0x00022c00ffa67b82 */ /* 0x000e620000000a00 */
[----:B---3--:R-:W-:-:S07]  /*47c0*/  IMAD.IADD R79, R0, 0x1, R79 ;  /* 0x00000001004f7824 */ /* 0x008fce00078e024f */
[----:B------:R-:W3:Y:S08]  /*47d0*/  LDC.64 R164, c[0x0][0x8a8] ;  /* 0x00022a00ffa47b82 */ /* 0x000ef00000000a00 */
[----:B--2-4-:R-:W1:Y:S02]  /*47e0*/  LDC R178, c[0x0][0x374] ;  /* 0x0000dd00ffb27b82 */ /* 0x014e640000000800 */
.L_x_105:
[C---:B------:R-:W-:Y:S02]  /*47f0*/  LEA R0, R195.reuse, UR49, 0x3 ;  /* 0x00000031c3007c11 */ /* 0x040fe4000f8e18ff */
[----:B------:R-:W-:Y:S02]  /*4800*/  SHF.L.U32 R3, R182, 0x1f, RZ ;  /* 0x0000001fb6037819 */ /* 0x000fe400000006ff */
[----:B------:R-:W-:Y:S02]  /*4810*/  LEA R16, R195, UR49, 0x4 ;  /* 0x00000031c3107c11 */ /* 0x000fe4000f8e20ff */
[----:B------:R-:W2:Y:S02]  /*4820*/  SYNCS.PHASECHK.TRANS64.TRYWAIT P0, [R0+URZ+0x70], R3 ;  /* 0x00007003000075a7 */ /* 0x000ea400080011ff */
[----:B-12---:R-:W-:Y:S05]  /*4830*/  @!P0 BRA `(.L_x_79) ;  /* 0x0000004000448947 */ /* 0x006fea0003800000 */
.L_x_141:
[----:B------:R-:W4:Y:S01]  /*4840*/  LDC.64 R12, c[0x0][0xb10] ;  /* 0x0002c400ff0c7b82 */ /* 0x000f220000000a00 */
[----:B------:R-:W3:Y:S01]  /*4850*/  LDS.128 R16, [R16+0x100] ;  /* 0x0001000010107984 */ /* 0x000ee20000000c00 */
[----:B-1----:R-:W-:Y:S01]  /*4860*/  ISETP.NE.AND P1, PT, R73, 0x1, PT ;  /* 0x000000014900780c */ /* 0x002fe20003f25270 */
[----:B--2---:R-:W-:Y:S01]  /*4870*/  VIADD R0, R0, 0x80 ;  /* 0x0000008000007836 */ /* 0x004fe20000000000 */
[----:B------:R-:W-:Y:S04]  /*4880*/  ISETP.GE.AND P0, PT, R72, 0x1, PT ;  /* 0x000000014800780c */ /* 0x000fe80003f06270 */
[----:B------:R-:W1:Y:S01]  /*4890*/  LDC.64 R10, c[0x0][0xb18] ;  /* 0x0002c600ff0a7b82 */ /* 0x000e620000000a00 */
[----:B------:R-:W-:Y:S01]  /*48a0*/  PRMT R0, RZ, 0x654, R0 ;  /* 0x00000654ff007816 */ /* 0x000fe20000000000 */
[----:B------:R-:W-:Y:S01]  /*48b0*/  @!PT LDS RZ, [RZ] ;  /* 0x00000000fffff984 */ /* 0x000fe20000000800 */
[----:B------:R-:W-:Y:S01]  /*48c0*/  @!PT LDS RZ, [RZ] ;  /* 0x00000000fffff984 */ /* 0x000fe20000000800 */
[----:B------:R-:W-:Y:S01]  /*48d0*/  @!PT LDS RZ, [RZ] ;  /* 0x00000000fffff984 */ /* 0x000fe20000000800 */
[----:B------:R-:W-:Y:S01]  /*48e0*/  @!PT LDS RZ, [RZ] ;  /* 0x00000000fffff984 */ /* 0x000fe20000000800 */
[----:B------:R2:W-:Y:S06]  /*48f0*/  MEMBAR.ALL.CTA ;  /* 0x0000000000007992 */ /* 0x0005ec0000008000 */
[----:B--2---:R-:W2:Y:S01]  /*4900*/  FENCE.VIEW.ASYNC.S ;  /* 0x00000000000073c6 */ /* 0x004ea20000000000 */
[----:B------:R-:W1:Y:S08]  /*4910*/  @!P1 LDC R14, c[0x0][0xb20] ;  /* 0x0002c800ff0e9b82 */ /* 0x000e700000000800 */
[----:B------:R-:W1:Y:S01]  /*4920*/  @!P1 LDC R9, c[0x0][0xb0c] ;  /* 0x0002c300ff099b82 */ /* 0x000e620000000800 */
[----:B--2---:R2:W-:Y:S01]  /*4930*/  SYNCS.ARRIVE.TRANS64.RED.A1T0 RZ, [R0+URZ], RZ ;  /* 0x000000ff00ff79a7 */ /* 0x0045e200081004ff */
[----:B---3--:R-:W-:Y:S04]  /*4940*/  LOP3.LUT P4, RZ, R18, 0x1, RZ, 0xc0, !PT ;  /* 0x0000000112ff7812 */ /* 0x008fe8000788c0ff */
[----:B------:R-:W-:Y:S09]  /*4950*/  P2R R194, PR, RZ, 0x10 ;  /* 0x00000010ffc27803 */ /* 0x000ff20000000000 */
[----:B------:R-:W-:Y:S02]  /*4960*/  @P4 MOV R77, R16 ;  /* 0x00000010004d4202 */ /* 0x000fe40000000f00 */
[----:B------:R-:W-:Y:S01]  /*4970*/  @P4 LOP3.LUT R75, R17, 0xffff, RZ, 0xc0, !PT ;  /* 0x0000ffff114b4812 */ /* 0x000fe200078ec0ff */
[----:B--2-4-:R-:W-:Y:S06]  /*4980*/  @!P0 BRA `(.L_x_80) ;  /* 0x0000000000a48947 */ /* 0x014fec0003800000 */
[----:B------:R-:W-:Y:S01]  /*4990*/  IMAD.HI.U32 R23, R178, R71, RZ ;  /* 0x00000047b2177227 */ /* 0x000fe200078e00ff */
[----:B------:R-:W-:Y:S02]  /*49a0*/  ISETP.NE.AND P0, PT, R70, 0x1, PT ;  /* 0x000000014600780c */ /* 0x000fe40003f05270 */
[----:B------:R-:W-:Y:S01]  /*49b0*/  ISETP.NE.AND P2, PT, R72, 0x1, PT ;  /* 0x000000014800780c */ /* 0x000fe20003f45270 */
[----:B------:R-:W-:Y:S01]  /*49c0*/  IMAD.HI.U32 R22, R177, R168, RZ ;  /* 0x000000a8b1167227 */ /* 0x000fe200078e00ff */
[----:B------:R-:W-:Y:S02]  /*49d0*/  SHF.R.U32.HI R23, RZ, R174, R23 ;  /* 0x000000aeff177219 */ /* 0x000fe40000011617 */
[----:B------:R-:W-:Y:S01]  /*49e0*/  ISETP.NE.AND P3, PT, R74, 0x1, PT ;  /* 0x000000014a00780c */ /* 0x000fe20003f65270 */
[----:B------:R-:W-:Y:S01]  /*49f0*/  IMAD.HI.U32 R26, R77, R168, RZ ;  /* 0x000000a84d1a7227 */ /* 0x000fe200078e00ff */
[----:B------:R-:W-:Y:S02]  /*4a00*/  SHF.R.U32.HI R22, RZ, R169, R22 ;  /* 0x000000a9ff167219 */ /* 0x000fe40000011616 */
[----:B------:R-:W-:Y:S01]  /*4a10*/  SEL R3, R178, R23, !P0 ;  /* 0x00000017b2037207 */ /* 0x000fe20004000000 */
[----:B------:R-:W-:Y:S01]  /*4a20*/  IMAD.HI.U32 R23, R75, R71, RZ ;  /* 0x000000474b177227 */ /* 0x000fe200078e00ff */
[----:B------:R-:W-:Y:S02]  /*4a30*/  SEL R7, R177, R22, !P3 ;  /* 0x00000016b1077207 */ /* 0x000fe40005800000 */
[----:B------:R-:W-:Y:S01]  /*4a40*/  SHF.R.U32.HI R26, RZ, R169, R26 ;  /* 0x000000a9ff1a7219 */ /* 0x000fe2000001161a */
[-C--:B------:R-:W-:Y:S04]  /*4a50*/  IMAD.HI.U32 R22, R3, R68.reuse, RZ ;  /* 0x0000004403167227 */ /* 0x080fe800078e00ff */
[----:B------:R-:W-:Y:S01]  /*4a60*/  IMAD.HI.U32 R24, R7, R68, RZ ;  /* 0x0000004407187227 */ /* 0x000fe200078e00ff */
[-C--:B------:R-:W-:Y:S02]  /*4a70*/  @P2 SHF.R.U32.HI R3, RZ, R69.reuse, R22 ;  /* 0x00000045ff032219 */ /* 0x080fe40000011616 */
[----:B------:R-:W-:Y:S02]  /*4a80*/  SHF.R.U32.HI R22, RZ, R174, R23 ;  /* 0x000000aeff167219 */ /* 0x000fe40000011617 */
[----:B------:R-:W-:Y:S01]  /*4a90*/  @P2 SHF.R.U32.HI R7, RZ, R69, R24 ;  /* 0x00000045ff072219 */ /* 0x000fe20000011618 */
[C---:B------:R-:W-:Y:S01]  /*4aa0*/  IMAD R2, R72.reuse, R3, RZ ;  /* 0x0000000348027224 */ /* 0x040fe200078e02ff */
[----:B------:R-:W-:Y:S02]  /*4ab0*/  SEL R5, R75, R22, !P0 ;  /* 0x000000164b057207 */ /* 0x000fe40004000000 */
[----:B------:R-:W-:Y:S01]  /*4ac0*/  SEL R3, R77, R26, !P3 ;  /* 0x0000001a4d037207 */ /* 0x000fe20005800000 */
[----:B------:R-:W-:Y:S01]  /*4ad0*/  IMAD R4, R72, R7, RZ ;  /* 0x0000000748047224 */ /* 0x000fe200078e02ff */
[C---:B------:R-:W-:Y:S01]  /*4ae0*/  ISETP.GE.AND P0, PT, R5.reuse, R2, PT ;  /* 0x000000020500720c */ /* 0x040fe20003f06270 */
[----:B------:R-:W-:Y:S03]  /*4af0*/  IMAD.HI.U32 R6, R5, R68, RZ ;  /* 0x0000004405067227 */ /* 0x000fe600078e00ff */
[----:B------:R-:W-:Y:S01]  /*4b00*/  ISETP.GE.OR P0, PT, R3, R4, P0 ;  /* 0x000000040300720c */ /* 0x000fe20000706670 */
[----:B------:R-:W-:Y:S01]  /*4b10*/  IMAD.MOV R4, RZ, RZ, -R3 ;  /* 0x000000ffff047224 */ /* 0x000fe200078e0a03 */
[-C--:B------:R-:W-:Y:S03]  /*4b20*/  SHF.R.U32.HI R6, RZ, R69.reuse, R6 ;  /* 0x00000045ff067219 */ /* 0x080fe60000011606 */
[----:B------:R-:W-:Y:S01]  /*4b30*/  IMAD R77, R74, R4, R77 ;  /* 0x000000044a4d7224 */ /* 0x000fe200078e024d */
[----:B------:R-:W-:Y:S05]  /*4b40*/  SEL R15, R5, R6, !P2 ;  /* 0x00000006050f7207 */ /* 0x000fea0005000000 */
[----:B------:R-:W-:Y:S02]  /*4b50*/  IMAD.MOV R6, RZ, RZ, -R15 ;  /* 0x000000ffff067224 */ /* 0x000fe400078e0a0f */
[C---:B------:R-:W-:Y:S04]  /*4b60*/  @!P0 IMAD.HI.U32 R2, R3.reuse, R68, RZ ;  /* 0x0000004403028227 */ /* 0x040fe800078e00ff */
[----:B------:R-:W-:Y:S01]  /*4b70*/  IMAD R6, R72, R6, R5 ;  /* 0x0000000648067224 */ /* 0x000fe200078e0205 */
[----:B------:R-:W-:Y:S04]  /*4b80*/  @!P0 SHF.R.U32.HI R2, RZ, R69, R2 ;  /* 0x00000045ff028219 */ /* 0x000fe80000011602 */
[----:B------:R-:W-:Y:S02]  /*4b90*/  @!P0 SEL R0, R3, R2, !P2 ;  /* 0x0000000203008207 */ /* 0x000fe40005000000 */
[----:B------:R-:W-:Y:S02]  /*4ba0*/  IADD3 R2, PT, PT, -R5, RZ, RZ ;  /* 0x000000ff05027210 */ /* 0x000fe40007ffe1ff */
[----:B------:R-:W-:Y:S01]  /*4bb0*/  @!P0 IADD3 R8, PT, PT, R15, -R0, RZ ;  /* 0x800000000f088210 */ /* 0x000fe20007ffe0ff */
[----:B------:R-:W-:Y:S02]  /*4bc0*/  @!P0 IMAD R0, R7, R6, R0 ;  /* 0x0000000607008224 */ /* 0x000fe400078e0200 */
[----:B------:R-:W-:Y:S02]  /*4bd0*/  IMAD R75, R70, R2, R75 ;  /* 0x00000002464b7224 */ /* 0x000fe400078e024b */
[----:B------:R-:W-:Y:S02]  /*4be0*/  @!P0 IMAD R5, R8, R72, R3 ;  /* 0x0000004808058224 */ /* 0x000fe400078e0203 */
[----:B------:R-:W-:Y:S04]  /*4bf0*/  @!P0 IMAD.MOV.U32 R3, RZ, RZ, R0 ;  /* 0x000000ffff038224 */ /* 0x000fe800078e0000 */
[----:B------:R-:W-:Y:S02]  /*4c00*/  IMAD R77, R3, R74, R77 ;  /* 0x0000004a034d7224 */ /* 0x000fe400078e024d */
[----:B------:R-:W-:Y:S07]  /*4c10*/  IMAD R75, R5, R70, R75 ;  /* 0x00000046054b7224 */ /* 0x000fee00078e024b */
.L_x_80:
[----:B-1----:R-:W-:Y:S01]  /*4c20*/  @!P1 ISETP.NE.AND P0, PT, R10, 0x1, PT ;  /* 0x000000010a00980c */ /* 0x002fe20003f05270 */
[----:B------:R-:W-:Y:S01]  /*4c30*/  @!P1 IMAD.HI.U32 R0, R77, R12, RZ ;  /* 0x0000000c4d009227 */ /* 0x000fe200078e00ff */
[----:B------:R-:W-:Y:S01]  /*4c40*/  @!P1 ISETP.NE.AND P2, PT, R9, 0x1, PT ;  /* 0x000000010900980c */ /* 0x000fe20003f45270 */
[----:B------:R-:W-:Y:S01]  /*4c50*/  ULOP3.LUT UP0, URZ, UR48, 0x1b0, URZ, 0xc0, !UPT ;  /* 0x000001b030ff7892 */ /* 0x000fe2000f80c0ff */
[----:B------:R-:W-:Y:S01]  /*4c60*/  R2UR UR42, R21 ;  /* 0x00000000152a72ca */ /* 0x000fe200000e0000 */
[----:B------:R-:W-:Y:S01]  /*4c70*/  @!P1 IMAD.HI.U32 R3, R75, R11, RZ ;  /* 0x0000000b4b039227 */ /* 0x000fe200078e00ff */
[----:B------:R-:W-:Y:S02]  /*4c80*/  @!P1 SHF.R.U32.HI R0, RZ, R13, R0 ;  /* 0x0000000dff009219 */ /* 0x000fe40000011600 */
[----:B------:R-:W-:Y:S01]  /*4c90*/  R2UR UR41, R20 ;  /* 0x00000000142972ca */ /* 0x000fe200000e0000 */
[----:B------:R-:W-:Y:S01]  /*4ca0*/  VIADD R195, R195, 0x1 ;  /* 0x00000001c3c37836 */ /* 0x000fe20000000000 */
[----:B------:R-:W-:Y:S02]  /*4cb0*/  @!P1 SHF.R.U32.HI R2, RZ, R14, R3 ;  /* 0x0000000eff029219 */ /* 0x000fe40000011603 */
[----:B------:R-:W-:Y:S02]  /*4cc0*/  @!P1 SEL R3, R77, R0, !P2 ;  /* 0x000000004d039207 */ /* 0x000fe40005000000 */
[----:B------:R-:W-:Y:S02]  /*4cd0*/  @!P1 SEL R2, R75, R2, !P0 ;  /* 0x000000024b029207 */ /* 0x000fe40004000000 */
[----:B------:R-:W-:Y:S01]  /*4ce0*/  @P4 SHF.R.U32.HI R179, RZ, 0x10, R17 ;  /* 0x00000010ffb34819 */ /* 0x000fe20000011611 */
[----:B------:R-:W-:Y:S02]  /*4cf0*/  USHF.L.U32 UR42, UR42, 0x7, URZ ;  /* 0x000000072a2a7899 */ /* 0x000fe400080006ff */
[----:B------:R-:W-:Y:S02]  /*4d00*/  @!P1 IMAD.IADD R0, R2, 0x1, -R3 ;  /* 0x0000000102009824 */ /* 0x000fe400078e0a03 */
[----:B------:R-:W-:Y:S01]  /*4d10*/  @!P1 IMAD.IADD R2, R3, 0x1, -R2 ;  /* 0x0000000103029824 */ /* 0x000fe200078e0a02 */
[----:B------:R-:W-:Y:S01]  /*4d20*/  USHF.L.U32 UR41, UR41, 0x7, URZ ;  /* 0x0000000729297899 */ /* 0x000fe200080006ff */
[----:B------:R-:W-:Y:S02]  /*4d30*/  @!P1 IMAD R77, R0, R9, R77 ;  /* 0x00000009004d9224 */ /* 0x000fe400078e024d */
[----:B------:R-:W-:Y:S01]  /*4d40*/  @!P1 IMAD R75, R2, R10, R75 ;  /* 0x0000000a024b9224 */ /* 0x000fe200078e024b */
[----:B------:R-:W-:Y:S08]  /*4d50*/  BRA.U !UP0, `(.L_x_81) ;  /* 0x0000000108407547 */ /* 0x000ff0000b800000 */
[----:B------:R-:W1:Y:S01]  /*4d60*/  LDCU.64 UR8, c[0x4][0x80] ;  /* 0x01001000ff0877ac */ /* 0x000e620008000a00 */
[----:B------:R-:W-:Y:S01]  /*4d70*/  MOV R3, 0x0 ;  /* 0x0000000000037802 */ /* 0x000fe20000000f00 */
[----:B------:R-:W-:Y:S02]  /*4d80*/  HFMA2 R12, -RZ, RZ, 0, 5.9604644775390625e-08 ;  /* 0x00000001ff0c7431 */ /* 0x000fe400000001ff */
[----:B------:R-:W-:Y:S02]  /*4d90*/  IMAD.MOV.U32 R8, RZ, RZ, 0x70 ;  /* 0x00000070ff087424 */ /* 0x000fe400078e00ff */
[----:B------:R-:W-:Y:S01]  /*4da0*/  IMAD.MOV.U32 R13, RZ, RZ, RZ ;  /* 0x000000ffff0d7224 */ /* 0x000fe200078e00ff */
[----:B------:R-:W2:Y:S01]  /*4db0*/  LDCU.64 UR6, c[0x4][0x88] ;  /* 0x01001100ff0677ac */ /* 0x000ea20008000a00 */
[----:B------:R-:W3:Y:S01]  /*4dc0*/  LDC.64 R2, c[0x4][R3] ;  /* 0x0100000003027b82 */ /* 0x000ee20000000a00 */
[----:B------:R-:W4:Y:S01]  /*4dd0*/  LDCU.64 UR4, c[0x4][0x8] ;  /* 0x01000100ff0477ac */ /* 0x000f220008000a00 */
[----:B-1----:R-:W-:Y:S01]  /*4de0*/  MOV R5, UR9 ;  /* 0x0000000900057c02 */ /* 0x002fe20008000f00 */
[----:B------:R-:W-:Y:S01]  /*4df0*/  IMAD.U32 R4, RZ, RZ, UR8 ;  /* 0x00000008ff047e24 */ /* 0x000fe2000f8e00ff */
[----:B--2---:R-:W-:Y:S01]  /*4e00*/  MOV R7, UR7 ;  /* 0x0000000700077c02 */ /* 0x004fe20008000f00 */
[----:B------:R-:W-:Y:S01]  /*4e10*/  IMAD.U32 R6, RZ, RZ, UR6 ;  /* 0x00000006ff067e24 */ /* 0x000fe2000f8e00ff */
[----:B----4-:R-:W-:Y:S01]  /*4e20*/  MOV R11, UR5 ;  /* 0x00000005000b7c02 */ /* 0x010fe20008000f00 */
[----:B------:R-:W-:Y:S02]  /*4e30*/  IMAD.U32 R10, RZ, RZ, UR4 ;  /* 0x00000004ff0a7e24 */ /* 0x000fe4000f8e00ff */
[----:B------:R-:W-:Y:S07]  /*4e40*/  LEPC R20, `(.L_x_81) ;  /* 0x000000001014794e */ /* 0x000fee0000000000 */
[----:B---3-5:R-:W-:Y:S05]  /*4e50*/  CALL.ABS.NOINC R2 ;  /* 0x0000000002007343 */ /* 0x028fea0003c00000 */
.L_x_81:
[----:B------:R-:W-:Y:S01]  /*4e60*/  LOP3.LUT P0, RZ, R192, 0x1b0, RZ, 0xc0, !PT ;  /* 0x000001b0c0ff7812 */ /* 0x000fe2000780c0ff */
[----:B------:R-:W-:Y:S11]  /*4e70*/  BSSY.RECONVERGENT B6, `(.L_x_82) ;  /* 0x0000013000067945 */ /* 0x000ff60003800200 */
[----:B------:R-:W-:Y:S01]  /*4e80*/  @!UPT UIADD3 URZ, UPT, UPT, URZ, URZ, URZ ;  /* 0x000000fffffff290 */ /* 0x000fe2000fffe0ff */
[----:B------:R-:W-:Y:S05]  /*4e90*/  @!P0 BRA `(.L_x_83) ;  /* 0x0000000000408947 */ /* 0x000fea0003800000 */
        /* <DEDUP_REMOVED lines=16> */
.L_x_83:
[----:B------:R-:W-:Y:S05]  /*4fa0*/  BSYNC.RECONVERGENT B6 ;  /* 0x0000000000067941 */ /* 0x000fea0003800200 */
.L_x_82:
[----:B------:R-:W-:Y:S01]  /*4fb0*/  ISETP.NE.U32.AND P4, PT, R166, RZ, PT ;  /* 0x000000ffa600720c */ /* 0x000fe20003f85070 */
[----:B------:R-:W-:Y:S01]  /*4fc0*/  UISETP.NE.AND UP2, UPT, UR50, URZ, UPT ;  /* 0x000000ff3200728c */ /* 0x000fe2000bf45270 */
[----:B------:R-:W-:Y:S01]  /*4fd0*/  ISETP.NE.U32.AND P2, PT, RZ, UR38, PT ;  /* 0x00000026ff007c0c */ /* 0x000fe2000bf45070 */
[----:B------:R-:W-:Y:S01]  /*4fe0*/  UISETP.NE.U32.AND UP1, UPT, UR44, URZ, UPT ;  /* 0x000000ff2c00728c */ /* 0x000fe2000bf25070 */
[----:B------:R-:W-:Y:S01]  /*4ff0*/  ISETP.NE.AND.EX P4, PT, R167, RZ, PT, P4 ;  /* 0x000000ffa700720c */ /* 0x000fe20003f85340 */
[----:B------:R-:W-:Y:S01]  /*5000*/  UPLOP3.LUT UP0, UPT, UPT, UPT, UPT, 0x40, 0x4 ;  /* 0x000000000004789c */ /* 0x000fe20003f0e870 */
[----:B------:R-:W-:Y:S01]  /*5010*/  ISETP.NE.AND.EX P2, PT, RZ, UR39, PT, P2 ;  /* 0x00000027ff007c0c */ /* 0x000fe2000bf45320 */
[----:B------:R-:W-:Y:S01]  /*5020*/  UISETP.NE.AND.EX UP1, UPT, UR45, URZ, UPT, UP1 ;  /* 0x000000ff2d00728c */ /* 0x000fe2000bf25310 */
[----:B------:R-:W-:Y:S04]  /*5030*/  PLOP3.LUT P1, PT, PT, PT, UP2, 0x80, 0x8 ;  /* 0x000000000008781c */ /* 0x000fe80003f2f028 */
[----:B------:R-:W-:Y:S06]  /*5040*/  @UP2 UPLOP3.LUT UP0, UPT, UPT, UPT, UP1, 0x80, 0x8 ;  /* 0x000000000008289c */ /* 0x000fec0003f0f010 */
[----:B------:R-:W-:Y:S01]  /*5050*/  PLOP3.LUT P0, PT, PT, PT, UP0, 0x80, 0x8 ;  /* 0x000000000008781c */ /* 0x000fe20003f0f008 */
[----:B------:R-:W-:Y:S01]  /*5060*/  @!UPT UIADD3 URZ, UPT, UPT, URZ, URZ, URZ ;  /* 0x000000fffffff290 */ /* 0x000fe2000fffe0ff */
[----:B------:R-:W-:Y:S11]  /*5070*/  BRA.U !UP1, `(.L_x_84) ;  /* 0x0000000109387547 */ /* 0x000ff6000b800000 */
[----:B------:R-:W-:Y:S01]  /*5080*/  UISETP.NE.U32.AND UP0, UPT, UR38, URZ, UPT ;  /* 0x000000ff2600728c */ /* 0x000fe2000bf05070 */
[----:B------:R-:W-:Y:S02]  /*5090*/  HFMA2 R0, -RZ, RZ, 0, 5.9604644775390625e-08 ;  /* 0x00000001ff007431 */ /* 0x000fe400000001ff */
[----:B------:R-:W-:Y:S01]  /*50a0*/  IMAD.MOV.U32 R171, RZ, RZ, 0x1 ;  /* 0x00000001ffab7424 */ /* 0x000fe200078e00ff */
[----:B------:R-:W-:Y:S06]  /*50b0*/  UISETP.NE.AND.EX UP0, UPT, UR39, URZ, UPT, UP0 ;  /* 0x000000ff2700728c */ /* 0x000fec000bf05300 */
[----:B------:R-:W-:Y:S05]  /*50c0*/  PLOP3.LUT P3, PT, PT, PT, UP0, 0x80, 0x8 ;  /* 0x000000000008781c */ /* 0x000fea0003f6f008 */
[----:B------:R-:W1:Y:S01]  /*50d0*/  @UP0 LDCU.64 UR6, c[0x0][0x888] ;  /* 0x00011100ff0607ac */ /* 0x000e620008000a00 */
[----:B------:R-:W-:Y:S07]  /*50e0*/  @UP0 UIMAD UR4, UR36, UR44, URZ ;  /* 0x0000002c240402a4 */ /* 0x000fee000f8e02ff */
[----:B------:R-:W-:Y:S01]  /*50f0*/  @!P3 PRMT R171, R0, 0x7610, R171 ;  /* 0x0000761000abb816 */ /* 0x000fe200000000ab */
[----:B-1----:R-:W-:Y:S03]  /*5100*/  @UP0 UIMAD.WIDE UR6, UR4, 0x4, UR6 ;  /* 0x00000004040608a5 */ /* 0x002fe6000f8e0206 */
[----:B------:R-:W1:Y:S03]  /*5110*/  @!UP0 LDCU UR4, c[0x0][0x880] ;  /* 0x00011000ff0487ac */ /* 0x000e660008000800 */
[----:B------:R-:W-:Y:S01]  /*5120*/  IMAD.U32 R2, RZ, RZ, UR6 ;  /* 0x00000006ff027e24 */ /* 0x000fe2000f8e00ff */
[----:B------:R-:W-:Y:S05]  /*5130*/  MOV R3, UR7 ;  /* 0x0000000700037c02 */ /* 0x000fea0008000f00 */
[----:B-----5:R2:W5:Y:S02]  /*5140*/  @P3 LDG.E R81, desc[UR46][R2.64] ;  /* 0x0000002e02513981 */ /* 0x020564000c1e1900 */
[----:B-12---:R-:W-:Y:S02]  /*5150*/  @!P3 IMAD.U32 R81, RZ, RZ, UR4 ;  /* 0x00000004ff51be24 */ /* 0x006fe4000f8e00ff */
.L_x_84:
[----:B------:R-:W-:Y:S05]  /*5160*/  @!P4 BRA `(.L_x_85) ;  /* 0x000000000020c947 */ /* 0x000fea0003800000 */
[----:B------:R-:W-:Y:S04]  /*5170*/  ISETP.NE.U32.AND P3, PT, R164, RZ, PT ;  /* 0x000000ffa400720c */ /* 0x000fe80003f65070 */
[----:B------:R-:W-:Y:S11]  /*5180*/  ISETP.NE.AND.EX P3, PT, R165, RZ, PT, P3 ;  /* 0x000000ffa500720c */ /* 0x000ff60003f65330 */
[----:B------:R-:W-:Y:S02]  /*5190*/  @!UPT UIADD3 URZ, UPT, UPT, URZ, URZ, URZ ;  /* 0x000000fffffff290 */ /* 0x000fe4000fffe0ff */
[----:B------:R-:W1:Y:S01]  /*51a0*/  @P3 LDC.64 R2, c[0x0][0x8a8] ;  /* 0x00022a00ff023b82 */ /* 0x000e620000000a00 */
[----:B------:R-:W-:Y:S04]  /*51b0*/  @P3 IMAD R0, R166, UR36, RZ ;  /* 0x00000024a6003c24 */ /* 0x000fe8000f8e02ff */
[----:B-1----:R-:W-:Y:S05]  /*51c0*/  @P3 IMAD.WIDE R2, R0, 0x4, R2 ;  /* 0x0000000400023825 */ /* 0x002fea00078e0202 */
[----:B-----5:R1:W5:Y:S02]  /*51d0*/  @P3 LDG.E R78, desc[UR46][R2.64] ;  /* 0x0000002e024e3981 */ /* 0x020364000c1e1900 */
[----:B-1----:R-:W2:Y:S02]  /*51e0*/  @!P3 LDC R78, c[0x0][0x8a0] ;  /* 0x00022800ff4ebb82 */ /* 0x002ea40000000800 */
.L_x_85:
[----:B-----5:R-:W-:Y:S01]  /*51f0*/  FSETP.NEU.AND P4, PT, R81, RZ, PT ;  /* 0x000000ff5100720b */ /* 0x020fe20003f8d000 */
[----:B------:R-:W-:Y:S01]  /*5200*/  BSSY B1, `(.L_x_86) ;  /* 0x0000047000017945 */ /* 0x000fe20003800000 */
[----:B------:R-:W-:Y:S01]  /*5210*/  SEL R5, RZ, 0xffffffff, P2 ;  /* 0xffffffffff057807 */ /* 0x000fe20001000000 */
[----:B------:R-:W-:Y:S01]  /*5220*/  IMAD.MOV.U32 R208, RZ, RZ, 0x1 ;  /* 0x00000001ffd07424 */ /* 0x000fe200078e00ff */
[----:B------:R-:W-:Y:S01]  /*5230*/  LOP3.LUT P3, RZ, R171, 0xff, RZ, 0xc0, !PT ;  /* 0x000000ffabff7812 */ /* 0x000fe2000786c0ff */
[C---:B------:R-:W-:Y:S01]  /*5240*/  IMAD R80, R76.reuse, 0x80, R79 ;  /* 0x000000804c507824 */ /* 0x040fe200078e024f */
[----:B------:R-:W-:Y:S02]  /*5250*/  @P1 SEL R0, RZ, 0xffffffff, P4 ;  /* 0xffffffffff001807 */ /* 0x000fe40002000000 */
[----:B------:R-:W-:Y:S02]  /*5260*/  CS2R R162, SRZ ;  /* 0x0000000000a27805 */ /* 0x000fe4000001ff00 */
[----:B------:R-:W-:Y:S02]  /*5270*/  LEA R3, R181, UR49, 0x3 ;  /* 0x00000031b5037c11 */ /* 0x000fe4000f8e18ff */
[----:B------:R-:W-:Y:S02]  /*5280*/  CS2R R160, SRZ ;  /* 0x0000000000a07805 */ /* 0x000fe4000001ff00 */
[----:B------:R-:W-:Y:S02]  /*5290*/  @P0 SEL R0, R5, R0, !P3 ;  /* 0x0000000005000207 */ /* 0x000fe40005800000 */
[----:B------:R-:W-:Y:S02]  /*52a0*/  CS2R R158, SRZ ;  /* 0x00000000009e7805 */ /* 0x000fe4000001ff00 */
[----:B------:R-:W-:Y:S02]  /*52b0*/  LEA R207, R76, UR49, 0x3 ;  /* 0x000000314ccf7c11 */ /* 0x000fe4000f8e18ff */
[----:B------:R-:W-:Y:S02]  /*52c0*/  CS2R R156, SRZ ;  /* 0x00000000009c7805 */ /* 0x000fe4000001ff00 */
[----:B------:R-:W-:Y:S02]  /*52d0*/  @P1 LOP3.LUT R0, R0, 0x1, RZ, 0xc0, !PT ;  /* 0x0000000100001812 */ /* 0x000fe400078ec0ff */
[----:B------:R-:W-:Y:S02]  /*52e0*/  CS2R R154, SRZ ;  /* 0x00000000009a7805 */ /* 0x000fe4000001ff00 */
[----:B------:R-:W-:Y:S02]  /*52f0*/  SHF.L.U32 R2, R183, 0x1f, RZ ;  /* 0x0000001fb7027819 */ /* 0x000fe400000006ff */
[----:B------:R-:W-:Y:S02]  /*5300*/  CS2R R152, SRZ ;  /* 0x0000000000987805 */ /* 0x000fe4000001ff00 */
[----:B------:R-:W-:Y:S02]  /*5310*/  ISETP.NE.U32.OR P6, PT, R0, 0x1, !P1 ;  /* 0x000000010000780c */ /* 0x000fe40004fc5470 */
[----:B------:R-:W-:Y:S02]  /*5320*/  CS2R R150, SRZ ;  /* 0x0000000000967805 */ /* 0x000fe4000001ff00 */
[----:B------:R-:W-:Y:S02]  /*5330*/  PLOP3.LUT P2, PT, PT, PT, UP1, 0x80, 0x8 ;  /* 0x000000000008781c */ /* 0x000fe40003f4f018 */
[----:B------:R-:W-:Y:S02]  /*5340*/  CS2R R148, SRZ ;  /* 0x0000000000947805 */ /* 0x000fe4000001ff00 */
[----:B------:R-:W-:Y:S02]  /*5350*/  SEL R0, RZ, 0xffffffff, P4 ;  /* 0xffffffffff007807 */ /* 0x000fe40002000000 */
[----:B------:R-:W-:Y:S03]  /*5360*/  P2R R184, PR, RZ, 0x40 ;  /* 0x00000040ffb87803 */ /* 0x000fe60000000000 */
[----:B------:R-:W-:Y:S04]  /*5370*/  @P6 SHF.L.U32 R4, R180, 0x1f, RZ ;  /* 0x0000001fb4046819 */ /* 0x000fe800000006ff */
[----:B------:R-:W-:Y:S01]  /*5380*/  @P2 SEL R0, R5, R0, !P3 ;  /* 0x0000000005002207 */ /* 0x000fe20005800000 */
[----:B------:R-:W1:Y:S03]  /*5390*/  @P6 SYNCS.PHASECHK.TRANS64.TRYWAIT P1, [R3+URZ+0x40], R4 ;  /* 0x00004004030065a7 */ /* 0x000e6600080211ff */
[----:B------:R-:W-:Y:S04]  /*53a0*/  LOP3.LUT R0, R0, 0x1, RZ, 0xc0, !PT ;  /* 0x0000000100007812 */ /* 0x000fe800078ec0ff */
[----:B------:R-:W-:Y:S04]  /*53b0*/  ISETP.NE.U32.AND P5, PT, R0, 0x1, PT ;  /* 0x000000010000780c */ /* 0x000fe80003fa5070 */
[----:B------:R-:W-:Y:S01]  /*53c0*/  P2R R209, PR, RZ, 0x20 ;  /* 0x00000020ffd17803 */ /* 0x000fe20000000000 */
[----:B------:R3:W4:Y:S01]  /*53d0*/  SYNCS.PHASECHK.TRANS64.TRYWAIT P0, [R207+URZ+0x90], R2 ;  /* 0x00009002cf0075a7 */ /* 0x00072200080011ff */
[----:B-1----:R-:W-:Y:S01]  /*53e0*/  @P6 SEL R208, RZ, 0x1, !P1 ;  /* 0x00000001ffd06807 */ /* 0x002fe20004800000 */
[----:B---3--:R-:W-:Y:S06]  /*53f0*/  @!P6 BRA `(.L_x_87) ;  /* 0x00000000009ce947 */ /* 0x008fec0003800000 */
[----:B------:R-:W-:Y:S01]  /*5400*/  @P5 IMAD R6, R181, 0x2000, R190 ;  /* 0x00002000b5065824 */ /* 0x000fe200078e02be */
[----:B------:R-:W-:Y:S01]  /*5410*/  ISETP.NE.AND P1, PT, R208, RZ, PT ;  /* 0x000000ffd000720c */ /* 0x000fe20003f25270 */
[----:B------:R-:W-:Y:S01]  /*5420*/  BSSY B0, `(.L_x_88) ;  /* 0x0000010000007945 */ /* 0x000fe20003800000 */
[----:B------:R-:W-:Y:S01]  /*5430*/  CS2R R150, SRZ ;  /* 0x0000000000967805 */ /* 0x000fe2000001ff00 */
[--C-:B------:R-:W-:Y:S01]  /*5440*/  @P5 IMAD R7, R191, -0x10, R6.reuse ;  /* 0xfffffff0bf075824 */ /* 0x100fe200078e0206 */
[----:B------:R-:W-:Y:S01]  /*5450*/  CS2R R148, SRZ ;  /* 0x0000000000947805 */ /* 0x000fe2000001ff00 */
[----:B------:R-:W-:Y:S01]  /*5460*/  @P5 IMAD R5, R189, -0x10, R6 ;  /* 0xfffffff0bd055824 */ /* 0x000fe200078e0206 */
[----:B------:R-:W-:Y:S01]  /*5470*/  CS2R R158, SRZ ;  /* 0x00000000009e7805 */ /* 0x000fe2000001ff00 */
[----:B------:R-:W-:Y:S01]  /*5480*/  @P5 IMAD R4, R188, 0x10, R7 ;  /* 0x00000010bc045824 */ /* 0x000fe200078e0207 */
[----:B------:R-:W-:Y:S02]  /*5490*/  CS2R R156, SRZ ;  /* 0x00000000009c7805 */ /* 0x000fe4000001ff00 */
[----:B------:R-:W-:Y:S02]  /*54a0*/  CS2R R154, SRZ ;  /* 0x00000000009a7805 */ /* 0x000fe4000001ff00 */
[----:B------:R-:W-:Y:S02]  /*54b0*/  CS2R R152, SRZ ;  /* 0x0000000000987805 */ /* 0x000fe4000001ff00 */
[----:B------:R-:W-:Y:S02]  /*54c0*/  CS2R R162, SRZ ;  /* 0x0000000000a27805 */ /* 0x000fe4000001ff00 */
[----:B------:R-:W-:Y:S01]  /*54d0*/  CS2R R160, SRZ ;  /* 0x0000000000a07805 */ /* 0x000fe2000001ff00 */
[----:B------:R-:W-:Y:S06]  /*54e0*/  @P1 BRA `(.L_x_89) ;  /* 0x00000000000c1947 */ /* 0x000fec0003800000 */
[----:B------:R-:W-:Y:S04]  /*54f0*/  SHF.L.U32 R0, R180, 0x1f, RZ ;  /* 0x0000001fb4007819 */ /* 0x000fe800000006ff */
[----:B------:R-:W1:Y:S02]  /*5500*/  SYNCS.PHASECHK.TRANS64.TRYWAIT P1, [R3+URZ+0x40], R0 ;  /* 0x00004000030075a7 */ /* 0x000e6400080211ff */
[----:B-1----:R-:W-:Y:S05]  /*5510*/  @!P1 BRA `(.L_x_90) ;  /* 0x0000003400209947 */ /* 0x002fea0003800000 */
.L_x_89:
[----:B------:R-:W-:Y:S05]  /*5520*/  BSYNC B0 ;  /* 0x0000000000007941 */ /* 0x000fea0003800000 */
.L_x_88:
[----:B------:R-:W-:Y:S01]  /*5530*/  ISETP.NE.AND P1, PT, R209, RZ, PT ;  /* 0x000000ffd100720c */ /* 0x000fe20003f25270 */
[----:B-1----:R-:W-:Y:S02]  /*5540*/  VIADD R3, R3, 0x50 ;  /* 0x0000005003037836 */ /* 0x002fe40000000000 */
[----:B------:R-:W-:Y:S02]  /*5550*/  IMAD.U32 R0, RZ, RZ, UR37 ;  /* 0x00000025ff007e24 */ /* 0x000fe4000f8e00ff */
[----:B------:R-:W-:Y:S03]  /*5560*/  VIADD R181, R181, 0x1 ;  /* 0x00000001b5b57836 */ /* 0x000fe60000000000 */
[----:B------:R-:W-:Y:S05]  /*5570*/  PRMT R0, R0, 0x654, R3 ;  /* 0x0000065400007816 */ /* 0x000fea0000000003 */
[----:B------:R1:W3:Y:S04]  /*5580*/  @P1 LDS.128 R148, [R6] ;  /* 0x0000000006941984 */ /* 0x0002e80000000c00 */
[----:B------:R1:W1:Y:S04]  /*5590*/  @P1 LDS.128 R156, [R5+0x20] ;  /* 0x00002000059c1984 */ /* 0x0002680000000c00 */
[----:B------:R1:W1:Y:S04]  /*55a0*/  @P1 LDS.128 R152, [R7+0x10] ;  /* 0x0000100007981984 */ /* 0x0002680000000c00 */
[----:B------:R1:W1:Y:S01]  /*55b0*/  @P1 LDS.128 R160, [R4+0x10] ;  /* 0x0000100004a01984 */ /* 0x0002620000000c00 */
[C---:B------:R-:W-:Y:S01]  /*55c0*/  ISETP.NE.AND P1, PT, R181.reuse, 0x2, PT ;  /* 0x00000002b500780c */ /* 0x040fe20003f25270 */
[----:B------:R-:W-:Y:S01]  /*55d0*/  @!PT LDS RZ, [RZ] ;  /* 0x00000000fffff984 */ /* 0x000fe20000000800 */
[----:B------:R-:W-:Y:S01]  /*55e0*/  @!PT LDS RZ, [RZ] ;  /* 0x00000000fffff984 */ /* 0x000fe20000000800 */
[----:B------:R-:W-:Y:S01]  /*55f0*/  @!PT LDS RZ, [RZ] ;  /* 0x00000000fffff984 */ /* 0x000fe20000000800 */
[----:B------:R-:W-:Y:S01]  /*5600*/  @!PT LDS RZ, [RZ] ;  /* 0x00000000fffff984 */ /* 0x000fe20000000800 */
[----:B------:R5:W-:Y:S06]  /*5610*/  MEMBAR.ALL.CTA ;  /* 0x0000000000007992 */ /* 0x000bec0000008000 */
[----:B-----5:R-:W5:Y:S01]  /*5620*/  FENCE.VIEW.ASYNC.S ;  /* 0x00000000000073c6 */ /* 0x020f620000000000 */
[----:B------:R-:W-:Y:S02]  /*5630*/  SEL R3, RZ, 0x1, P1 ;  /* 0x00000001ff037807 */ /* 0x000fe40000800000 */
[----:B------:R-:W-:Y:S02]  /*5640*/  SEL R181, R181, RZ, P1 ;  /* 0x000000ffb5b57207 */ /* 0x000fe40000800000 */
[----:B------:R-:W-:Y:S01]  /*5650*/  LOP3.LUT R180, R180, R3, RZ, 0x3c, !PT ;  /* 0x00000003b4b47212 */ /* 0x000fe200078e3cff */
[----:B-----5:R1:W-:Y:S06]  /*5660*/  SYNCS.ARRIVE.TRANS64.RED.A1T0 RZ, [R0+URZ], RZ ;  /* 0x000000ff00ff79a7 */ /* 0x0203ec00081004ff */
.L_x_87:
[----:B------:R-:W-:Y:S05]  /*5670*/  BSYNC B1 ;  /* 0x0000000000017941 */ /* 0x000fea0003800000 */
.L_x_86:
[----:B-1----:R-:W-:Y:S04]  /*5680*/  SHF.R.U32.HI R0, RZ, 0x15, R80 ;  /* 0x00000015ff007819 */ /* 0x002fe80000011650 */
[----:B------:R-:W-:Y:S01]  /*5690*/  LOP3.LUT P1, RZ, R0, 0x3, R173, 0x48, !PT ;  /* 0x0000000300ff7812 */ /* 0x000fe200078248ad */
[----:B------:R-:W-:Y:S01]  /*56a0*/  @!UPT UIADD3 URZ, UPT, UPT, URZ, URZ, URZ ;  /* 0x000000fffffff290 */ /* 0x000fe2000fffe0ff */
[----:B----4-:R-:W-:Y:S11]  /*56b0*/  @P0 BRA `(.L_x_91) ;  /* 0x0000000000080947 */ /* 0x010ff60003800000 */
[----:B------:R-:W1:Y:S02]  /*56c0*/  SYNCS.PHASECHK.TRANS64.TRYWAIT P0, [R207+URZ+0x90], R2 ;  /* 0x00009002cf0075a7 */ /* 0x000e6400080011ff */
[----:B-1----:R-:W-:Y:S05]  /*56d0*/  @!P0 BRA `(.L_x_92) ;  /* 0x0000003000c48947 */ /* 0x002fea0003800000 */
.L_x_91:
[----:B------:R-:W-:Y:S04]  /*56e0*/  BSSY.RECONVERGENT B6, `(.L_x_93) ;  /* 0x0000012000067945 */ /* 0x000fe80003800200 */
[----:B------:R-:W-:Y:S05]  /*56f0*/  @!P1 BRA `(.L_x_94) ;  /* 0x0000000000409947 */ /* 0x000fea0003800000 */
[----:B------:R-:W4:Y:S01]  /*5700*/  LDCU.64 UR8, c[0x4][0x70] ;  /* 0x01000e00ff0877ac */ /* 0x000f220008000a00 */
[----:B------:R-:W-:Y:S01]  /*5710*/  MOV R3, 0x0 ;  /* 0x0000000000037802 */ /* 0x000fe20000000f00 */
[----:B------:R-:W-:Y:S02]  /*5720*/  HFMA2 R12, -RZ, RZ, 0, 5.9604644775390625e-08 ;  /* 0x00000001ff0c7431 */ /* 0x000fe400000001ff */
[----:B------:R-:W-:Y:S02]  /*5730*/  IMAD.MOV.U32 R8, RZ, RZ, 0x192 ;  /* 0x00000192ff087424 */ /* 0x000fe400078e00ff */
[----:B------:R-:W-:Y:S01]  /*5740*/  IMAD.MOV.U32 R13, RZ, RZ, RZ ;  /* 0x000000ffff0d7224 */ /* 0x000fe200078e00ff */
[----:B------:R-:W5:Y:S01]  /*5750*/  LDCU.64 UR6, c[0x4][0x78] ;  /* 0x01000f00ff0677ac */ /* 0x000f620008000a00 */
[----:B-1----:R-:W1:Y:S01]  /*5760*/  LDC.64 R2, c[0x4][R3] ;  /* 0x0100000003027b82 */ /* 0x002e620000000a00 */
[----:B------:R-:W2:Y:S01]  /*5770*/  LDCU.64 UR4, c[0x4][0x10] ;  /* 0x01000200ff0477ac */ /* 0x000ea20008000a00 */
[----:B----4-:R-:W-:Y:S01]  /*5780*/  MOV R5, UR9 ;  /* 0x0000000900057c02 */ /* 0x010fe20008000f00 */
[----:B------:R-:W-:Y:S01]  /*5790*/  IMAD.U32 R4, RZ, RZ, UR8 ;  /* 0x00000008ff047e24 */ /* 0x000fe2000f8e00ff */
[----:B-----5:R-:W-:Y:S01]  /*57a0*/  MOV R7, UR7 ;  /* 0x0000000700077c02 */ /* 0x020fe20008000f00 */
[----:B------:R-:W-:Y:S01]  /*57b0*/  IMAD.U32 R6, RZ, RZ, UR6 ;  /* 0x00000006ff067e24 */ /* 0x000fe2000f8e00ff */
[----:B--2---:R-:W-:Y:S01]  /*57c0*/  MOV R11, UR5 ;  /* 0x00000005000b7c02 */ /* 0x004fe20008000f00 */
[----:B------:R-:W-:Y:S02]  /*57d0*/  IMAD.U32 R10, RZ, RZ, UR4 ;  /* 0x00000004ff0a7e24 */ /* 0x000fe4000f8e00ff */
[----:B------:R-:W-:Y:S07]  /*57e0*/  LEPC R20, `(.L_x_94) ;  /* 0x000000001014794e */ /* 0x000fee0000000000 */
[----:B-1-3--:R-:W-:Y:S05]  /*57f0*/  CALL.ABS.NOINC R2 ;  /* 0x0000000002007343 */ /* 0x00afea0003c00000 */
.L_x_94:
[----:B------:R-:W-:Y:S05]  /*5800*/  BSYNC.RECONVERGENT B6 ;  /* 0x0000000000067941 */ /* 0x000fea0003800200 */
.L_x_93:
[-C--:B---3--:R-:W-:Y:S01]  /*5810*/  F2FP.F16.E4M3.UNPACK_B R83, R148.reuse ;  /* 0x00000094ff53723e */ /* 0x088fe200020006ff */
[----:B------:R-:W-:Y:S05]  /*5820*/  WARPSYNC.ALL ;  /* 0x0000000000007948 */ /* 0x000fea0003800000 */
[----:B------:R-:W-:Y:S01]  /*5830*/  R2UR UR4, R80 ;  /* 0x00000000500472ca */ /* 0x000fe200000e0000 */
[--C-:B------:R-:W-:Y:S01]  /*5840*/  HADD2.F32 R82, -RZ, R83.reuse.H0_H0 ;  /* 0x20000053ff527230 */ /* 0x100fe20000004100 */
[----:B------:R-:W-:Y:S01]  /*5850*/  F2FP.F16.E4M3.UNPACK_B R85, R148.H1 ;  /* 0x00000094ff55723e */ /* 0x000fe200030006ff */
[----:B------:R-:W-:Y:S01]  /*5860*/  HADD2.F32 R83, -RZ, R83.H1_H1 ;  /* 0x30000053ff537230 */ /* 0x000fe20000004100 */
[-C--:B------:R-:W-:Y:S01]  /*5870*/  F2FP.F16.E4M3.UNPACK_B R87, R149.reuse ;  /* 0x00000095ff57723e */ /* 0x080fe200020006ff */
[----:B------:R-:W-:Y:S01]  /*5880*/  BSSY.RECONVERGENT B0, `(.L_x_95) ;  /* 0x000011d000007945 */ /* 0x000fe20003800200 */
[----:B------:R-:W-:Y:S01]  /*5890*/  F2FP.F16.E4M3.UNPACK_B R89, R149.H1 ;  /* 0x00000095ff59723e */ /* 0x000fe200030006ff */
[----:B------:R-:W-:Y:S01]  /*58a0*/  HADD2.F32 R84, -RZ, R85.H0_H0 ;  /* 0x20000055ff547230 */ /* 0x000fe20000004100 */
[-C--:B------:R-:W-:Y:S01]  /*58b0*/  F2FP.F16.E4M3.UNPACK_B R91, R150.reuse ;  /* 0x00000096ff5b723e */ /* 0x080fe200020006ff */
[----:B------:R-:W-:Y:S01]  /*58c0*/  HADD2.F32 R88, -RZ, R87.H1_H1 ;  /* 0x30000057ff587230 */ /* 0x000fe20000004100 */
[----:B------:R-:W-:Y:S01]  /*58d0*/  F2FP.F16.E4M3.UNPACK_B R93, R150.H1 ;  /* 0x00000096ff5d723e */ /* 0x000fe200030006ff */
[----:B------:R-:W-:Y:S01]  /*58e0*/  HADD2.F32 R86, -RZ, R85.H1_H1 ;  /* 0x30000055ff567230 */ /* 0x000fe20000004100 */
[-C--:B------:R-:W-:Y:S01]  /*58f0*/  F2FP.F16.E4M3.UNPACK_B R95, R151.reuse ;  /* 0x00000097ff5f723e */ /* 0x080fe200020006ff */
[----:B------:R-:W2:Y:S01]  /*5900*/  LDTM.x64 R4, tmem[UR4] ;  /* 0x00000004000479ee */ /* 0x000ea20008340000 */
[----:B------:R-:W-:Y:S01]  /*5910*/  F2FP.F16.E4M3.UNPACK_B R97, R151.H1 ;  /* 0x00000097ff61723e */ /* 0x000fe200030006ff */
[----:B------:R-:W-:Y:S01]  /*5920*/  HADD2.F32 R85, -RZ, R87.H0_H0 ;  /* 0x20000057ff557230 */ /* 0x000fe20000004100 */
[-C--:B------:R-:W-:Y:S01]  /*5930*/  F2FP.F16.E4M3.UNPACK_B R99, R152.reuse ;  /* 0x00000098ff63723e */ /* 0x080fe200020006ff */
[----:B------:R-:W-:Y:S01]  /*5940*/  HADD2.F32 R87, -RZ, R89.H0_H0 ;  /* 0x20000059ff577230 */ /* 0x000fe20000004100 */
[----:B------:R-:W-:Y:S01]  /*5950*/  F2FP.F16.E4M3.UNPACK_B R101, R152.H1 ;  /* 0x00000098ff65723e */ /* 0x000fe200030006ff */
[----:B------:R-:W-:Y:S01]  /*5960*/  HADD2.F32 R92, -RZ, R91.H1_H1 ;  /* 0x3000005bff5c7230 */ /* 0x000fe20000004100 */
[----:B------:R-:W-:Y:S01]  /*5970*/  ISETP.NE.AND P6, PT, R184, RZ, PT ;  /* 0x000000ffb800720c */ /* 0x000fe20003fc5270 */
[----:B------:R-:W-:Y:S01]  /*5980*/  HADD2.F32 R96, -RZ, R95.H1_H1 ;  /* 0x3000005fff607230 */ /* 0x000fe20000004100 */
[----:B------:R-:W-:Y:S01]  /*5990*/  SHF.L.U32 R211, R176, 0x4, RZ ;  /* 0x00000004b0d37819 */ /* 0x000fe200000006ff */
[----:B------:R-:W-:Y:S01]  /*59a0*/  HADD2.F32 R100, -RZ, R99.H1_H1 ;  /* 0x30000063ff647230 */ /* 0x000fe20000004100 */
[----:B------:R-:W-:Y:S01]  /*59b0*/  SHF.L.U32 R219, R175, 0x4, RZ ;  /* 0x00000004afdb7819 */ /* 0x000fe200000006ff */
[----:B------:R-:W-:Y:S01]  /*59c0*/  HADD2.F32 R90, -RZ, R89.H1_H1 ;  /* 0x30000059ff5a7230 */ /* 0x000fe20000004100 */
[C---:B------:R-:W-:Y:S01]  /*59d0*/  IADD3 R204, PT, PT, R190.reuse, R211, RZ ;  /* 0x000000d3becc7210 */ /* 0x040fe20007ffe0ff */
[----:B------:R-:W-:Y:S01]  /*59e0*/  HADD2.F32 R89, -RZ, R91.H0_H0 ;  /* 0x2000005bff597230 */ /* 0x000fe20000004100 */
[----:B------:R-:W-:Y:S01]  /*59f0*/  IADD3 R206, PT, PT, R190, R219, RZ ;  /* 0x000000dbbece7210 */ /* 0x000fe20007ffe0ff */
[--C-:B------:R-:W-:Y:S01]  /*5a00*/  HADD2.F32 R91, -RZ, R93.reuse.H0_H0 ;  /* 0x2000005dff5b7230 */ /* 0x100fe20000004100 */
[----:B------:R-:W-:Y:S01]  /*5a10*/  SHF.L.U32 R217, R188, 0x4, RZ ;  /* 0x00000004bcd97819 */ /* 0x000fe200000006ff */
[----:B------:R-:W-:Y:S01]  /*5a20*/  HADD2.F32 R94, -RZ, R93.H1_H1 ;  /* 0x3000005dff5e7230 */ /* 0x000fe20000004100 */
[-C--:B------:R-:W-:Y:S01]  /*5a30*/  F2FP.F16.E4M3.UNPACK_B R103, R153.reuse ;  /* 0x00000099ff67723e */ /* 0x080fe200020006ff */
[----:B------:R-:W-:Y:S01]  /*5a40*/  HADD2.F32 R93, -RZ, R95.H0_H0 ;  /* 0x2000005fff5d7230 */ /* 0x000fe20000004100 */
[----:B------:R-:W-:Y:S01]  /*5a50*/  IADD3 R205, PT, PT, R217, R204, RZ ;  /* 0x000000ccd9cd7210 */ /* 0x000fe20007ffe0ff */
[----:B------:R-:W-:Y:S01]  /*5a60*/  HADD2.F32 R95, -RZ, R97.H0_H0 ;  /* 0x20000061ff5f7230 */ /* 0x000fe20000004100 */
[----:B------:R-:W-:Y:S01]  /*5a70*/  F2FP.F16.E4M3.UNPACK_B R105, R153.H1 ;  /* 0x00000099ff69723e */ /* 0x000fe200030006ff */
[C---:B--2---:R-:W-:Y:S01]  /*5a80*/  FMUL R0, R78.reuse, R4 ;  /* 0x000000044e007220 */ /* 0x044fe20000400000 */
[C---:B-1----:R-:W-:Y:S01]  /*5a90*/  FMUL R2, R78.reuse, R5 ;  /* 0x000000054e027220 */ /* 0x042fe20000400000 */
[C---:B------:R-:W-:Y:S01]  /*5aa0*/  FMUL R4, R78.reuse, R8 ;  /* 0x000000084e047220 */ /* 0x040fe20000400000 */
[C---:B------:R-:W-:Y:S01]  /*5ab0*/  FMUL R5, R78.reuse, R9 ;  /* 0x000000094e057220 */ /* 0x040fe20000400000 */
[C---:B------:R-:W-:Y:S01]  /*5ac0*/  FFMA R0, R81.reuse, R82, R0 ;  /* 0x0000005251007223 */ /* 0x040fe20000000000 */
[C---:B------:R-:W-:Y:S01]  /*5ad0*/  FFMA R2, R81.reuse, R83, R2 ;  /* 0x0000005351027223 */ /* 0x040fe20000000002 */
[C---:B------:R-:W-:Y:S01]  /*5ae0*/  FMUL R8, R78.reuse, R12 ;  /* 0x0000000c4e087220 */ /* 0x040fe20000400000 */
[C---:B------:R-:W-:Y:S01]  /*5af0*/  FMUL R9, R78.reuse, R13 ;  /* 0x0000000d4e097220 */ /* 0x040fe20000400000 */
[C---:B------:R-:W-:Y:S01]  /*5b00*/  FMUL R12, R78.reuse, R16 ;  /* 0x000000104e0c7220 */ /* 0x040fe20000400000 */
[C---:B------:R-:W-:Y:S01]  /*5b10*/  FMUL R13, R78.reuse, R17 ;  /* 0x000000114e0d7220 */ /* 0x040fe20000400000 */
[C---:B------:R-:W-:Y:S01]  /*5b20*/  FMUL R16, R78.reuse, R20 ;  /* 0x000000144e107220 */ /* 0x040fe20000400000 */
[C---:B------:R-:W-:Y:S01]  /*5b30*/  FMUL R17, R78.reuse, R21 ;  /* 0x000000154e117220 */ /* 0x040fe20000400000 */
[----:B------:R-:W-:Y:S02]  /*5b40*/  HADD2.F32 R104, -RZ, R103.H1_H1 ;  /* 0x30000067ff687230 */ /* 0x000fe40000004100 */
[C---:B------:R-:W-:Y:S01]  /*5b50*/  FMUL R20, R78.reuse, R24 ;  /* 0x000000184e147220 */ /* 0x040fe20000400000 */
[C---:B------:R-:W-:Y:S01]  /*5b60*/  FMUL R21, R78.reuse, R25 ;  /* 0x000000194e157220 */ /* 0x040fe20000400000 */
[C---:B------:R-:W-:Y:S01]  /*5b70*/  FMUL R24, R78.reuse, R28 ;  /* 0x0000001c4e187220 */ /* 0x040fe20000400000 */
[C---:B------:R-:W-:Y:S01]  /*5b80*/  FMUL R25, R78.reuse, R29 ;  /* 0x0000001d4e197220 */ /* 0x040fe20000400000 */
[C---:B------:R-:W-:Y:S01]  /*5b90*/  FMUL R28, R78.reuse, R32 ;  /* 0x000000204e1c7220 */ /* 0x040fe20000400000 */
[C---:B------:R-:W-:Y:S01]  /*5ba0*/  FMUL R29, R78.reuse, R33 ;  /* 0x000000214e1d7220 */ /* 0x040fe20000400000 */
[C---:B------:R-:W-:Y:S01]  /*5bb0*/  FMUL R32, R78.reuse, R36 ;  /* 0x000000244e207220 */ /* 0x040fe20000400000 */
[----:B------:R-:W-:Y:S01]  /*5bc0*/  F2FP.F16.E4M3.UNPACK_B R107, R154 ;  /* 0x0000009aff6b723e */ /* 0x000fe200020006ff */
[C---:B------:R-:W-:Y:S01]  /*5bd0*/  FMUL R33, R78.reuse, R37 ;  /* 0x000000254e217220 */ /* 0x040fe20000400000 */
[C---:B------:R-:W-:Y:S01]  /*5be0*/  FMUL R36, R78.reuse, R40 ;  /* 0x000000284e247220 */ /* 0x040fe20000400000 */
[----:B------:R-:W-:Y:S01]  /*5bf0*/  F2FP.F16.E4M3.UNPACK_B R109, R154.H1 ;  /* 0x0000009aff6d723e */ /* 0x000fe200030006ff */
[C---:B------:R-:W-:Y:S01]  /*5c00*/  FMUL R37, R78.reuse, R41 ;  /* 0x000000294e257220 */ /* 0x040fe20000400000 */
[----:B------:R-:W-:Y:S02]  /*5c10*/  HADD2.F32 R108, -RZ, R107.H1_H1 ;  /* 0x3000006bff6c7230 */ /* 0x000fe40000004100 */
        /* <DEDUP_REMOVED lines=26> */
[C---:B------:R-:W-:Y:S01]  /*5dc0*/  FFMA R3, R81.reuse, R84, R3 ;  /* 0x0000005451037223 */ /* 0x040fe20000000003 */
[C---:B------:R-:W-:Y:S01]  /*5dd0*/  FFMA R7, R81.reuse, R86, R7 ;  /* 0x0000005651077223 */ /* 0x040fe20000000007 */
[----:B------:R-:W-:Y:S01]  /*5de0*/  F2FP.F16.E4M3.UNPACK_B R127, R159 ;  /* 0x0000009fff7f723e */ /* 0x000fe200020006ff */
[C---:B------:R-:W-:Y:S01]  /*5df0*/  FFMA R4, R81.reuse, R85, R4 ;  /* 0x0000005551047223 */ /* 0x040fe20000000004 */
[C---:B------:R-:W-:Y:S01]  /*5e00*/  FFMA R5, R81.reuse, R88, R5 ;  /* 0x0000005851057223 */ /* 0x040fe20000000005 */
[----:B------:R-:W-:Y:S01]  /*5e10*/  F2FP.F16.E4M3.UNPACK_B R129, R159.H1 ;  /* 0x0000009fff81723e */ /* 0x000fe200030006ff */
[----:B------:R-:W-:Y:S01]  /*5e20*/  FFMA R6, R81, R87, R6 ;  /* 0x0000005751067223 */ /* 0x000fe20000000006 */
[----:B------:R-:W-:Y:S01]  /*5e30*/  F2FP.SATFINITE.E4M3.F32.PACK_AB_MERGE_C R185, R7, R3, RZ ;  /* 0x0000000307b9723e */ /* 0x000fe200048070ff */
[----:B------:R-:W-:Y:S02]  /*5e40*/  HADD2.F32 R124, -RZ, R123.H1_H1 ;  /* 0x3000007bff7c7230 */ /* 0x000fe40000004100 */
[----:B------:R-:W-:Y:S01]  /*5e50*/  FMUL R11, R78, R11 ;  /* 0x0000000b4e0b7220 */ /* 0x000fe20000400000 */
[----:B------:R-:W-:Y:S01]  /*5e60*/  HADD2.F32 R128, -RZ, R127.H1_H1 ;  /* 0x3000007fff807230 */ /* 0x000fe20000004100 */
[----:B------:R-:W-:Y:S01]  /*5e70*/  F2FP.SATFINITE.E4M3.F32.PACK_AB_MERGE_C R184, R2, R0, R185 ;  /* 0x0000000002b8723e */ /* 0x000fe200048070b9 */
[C---:B------:R-:W-:Y:S01]  /*5e80*/  FMUL R10, R78.reuse, R14 ;  /* 0x0000000e4e0a7220 */ /* 0x040fe20000400000 */
[C---:B------:R-:W-:Y:S01]  /*5e90*/  FFMA R11, R81.reuse, R90, R11 ;  /* 0x0000005a510b7223 */ /* 0x040fe2000000000b */
[C---:B------:R-:W-:Y:S01]  /*5ea0*/  FFMA R8, R81.reuse, R89, R8 ;  /* 0x0000005951087223 */ /* 0x040fe20000000008 */
[----:B------:R-:W-:Y:S01]  /*5eb0*/  FFMA R9, R81, R92, R9 ;  /* 0x0000005c51097223 */ /* 0x000fe20000000009 */
[----:B------:R-:W-:Y:S01]  /*5ec0*/  F2FP.F16.E4M3.UNPACK_B R131, R160 ;  /* 0x000000a0ff83723e */ /* 0x000fe200020006ff */
[----:B------:R-:W-:Y:S01]  /*5ed0*/  HADD2.F32 R98, -RZ, R97.H1_H1 ;  /* 0x30000061ff627230 */ /* 0x000fe20000004100 */
[----:B------:R-:W-:Y:S01]  /*5ee0*/  F2FP.SATFINITE.E4M3.F32.PACK_AB_MERGE_C R186, R11, R6, RZ ;  /* 0x000000060bba723e */ /* 0x000fe200048070ff */
[----:B------:R-:W-:Y:S01]  /*5ef0*/  FFMA R10, R81, R91, R10 ;  /* 0x0000005b510a7223 */ /* 0x000fe2000000000a */
[----:B------:R-:W-:Y:S02]  /*5f00*/  HADD2.F32 R97, -RZ, R99.H0_H0 ;  /* 0x20000063ff617230 */ /* 0x000fe40000004100 */
[C---:B------:R-:W-:Y:S01]  /*5f10*/  FMUL R15, R78.reuse, R15 ;  /* 0x0000000f4e0f7220 */ /* 0x040fe20000400000 */
[----:B------:R-:W-:Y:S01]  /*5f20*/  F2FP.SATFINITE.E4M3.F32.PACK_AB_MERGE_C R185, R5, R4, R186 ;  /* 0x0000000405b9723e */ /* 0x000fe200048070ba */
[----:B------:R-:W-:Y:S02]  /*5f30*/  HADD2.F32 R132, -RZ, R131.H1_H1 ;  /* 0x30000083ff847230 */ /* 0x000fe40000004100 */
[C---:B------:R-:W-:Y:S01]  /*5f40*/  FMUL R14, R78.reuse, R18 ;  /* 0x000000124e0e7220 */ /* 0x040fe20000400000 */
[C---:B------:R-:W-:Y:S01]  /*5f50*/  FFMA R15, R81.reuse, R94, R15 ;  /* 0x0000005e510f7223 */ /* 0x040fe2000000000f */
[C---:B------:R-:W-:Y:S01]  /*5f60*/  FFMA R12, R81.reuse, R93, R12 ;  /* 0x0000005d510c7223 */ /* 0x040fe2000000000c */
[----:B------:R-:W-:Y:S01]  /*5f70*/  FFMA R13, R81, R96, R13 ;  /* 0x00000060510d7223 */ /* 0x000fe2000000000d */
[----:B------:R-:W-:Y:S01]  /*5f80*/  F2FP.F16.E4M3.UNPACK_B R133, R160.H1 ;  /* 0x000000a0ff85723e */ /* 0x000fe200030006ff */
[--C-:B------:R-:W-:Y:S01]  /*5f90*/  HADD2.F32 R99, -RZ, R101.reuse.H0_H0 ;  /* 0x20000065ff637230 */ /* 0x100fe20000004100 */
[----:B------:R-:W-:Y:S01]  /*5fa0*/  F2FP.SATFINITE.E4M3.F32.PACK_AB_MERGE_C R186, R15, R10, RZ ;  /* 0x0000000a0fba723e */ /* 0x000fe200048070ff */
[----:B------:R-:W-:Y:S01]  /*5fb0*/  FFMA R14, R81, R95, R14 ;  /* 0x0000005f510e7223 */ /* 0x000fe2000000000e */
[C---:B------:R-:W-:Y:S01]  /*5fc0*/  FMUL R19, R78.reuse, R19 ;  /* 0x000000134e137220 */ /* 0x040fe20000400000 */
[----:B------:R-:W-:Y:S01]  /*5fd0*/  HADD2.F32 R102, -RZ, R101.H1_H1 ;  /* 0x30000065ff667230 */ /* 0x000fe20000004100 */
[----:B------:R-:W-:Y:S01]  /*5fe0*/  F2FP.SATFINITE.E4M3.F32.PACK_AB_MERGE_C R186, R9, R8, R186 ;  /* 0x0000000809ba723e */ /* 0x000fe200048070ba */
[----:B------:R-:W-:Y:S02]  /*5ff0*/  HADD2.F32 R101, -RZ, R103.H0_H0 ;  /* 0x20000067ff657230 */ /* 0x000fe40000004100 */
[C---:B------:R-:W-:Y:S01]  /*6000*/  FFMA R19, R81.reuse, R98, R19 ;  /* 0x0000006251137223 */ /* 0x040fe20000000013 */
[C---:B------:R-:W-:Y:S01]  /*6010*/  FFMA R16, R81.reuse, R97, R16 ;  /* 0x0000006151107223 */ /* 0x040fe20000000010 */
[----:B------:R-:W-:Y:S01]  /*6020*/  FFMA R17, R81, R100, R17 ;  /* 0x0000006451117223 */ /* 0x000fe20000000011 */
[C---:B------:R-:W-:Y:S01]  /*6030*/  FMUL R18, R78.reuse, R22 ;  /* 0x000000164e127220 */ /* 0x040fe20000400000 */
[----:B------:R-:W-:Y:S01]  /*6040*/  F2FP.F16.E4M3.UNPACK_B R135, R161 ;  /* 0x000000a1ff87723e */ /* 0x000fe200020006ff */
        /* <DEDUP_REMOVED lines=10> */
[----:B------:R1:W-:Y:S01]  /*60f0*/  STS.128 [R172+UR49+0x4200], R184 ;  /* 0x004200b8ac007988 */ /* 0x0003e20008000c31 */
[----:B------:R-:W-:Y:S01]  /*6100*/  HADD2.F32 R136, -RZ, R135.H1_H1 ;  /* 0x30000087ff887230 */ /* 0x000fe20000004100 */
[----:B------:R-:W-:Y:S01]  /*6110*/  F2FP.SATFINITE.E4M3.F32.PACK_AB_MERGE_C R196, R23, R18, RZ ;  /* 0x0000001217c4723e */ /* 0x000fe200048070ff */
[C---:B------:R-:W-:Y:S01]  /*6120*/  FMUL R22, R78.reuse, R26 ;  /* 0x0000001a4e167220 */ /* 0x040fe20000400000 */
[C---:B------:R-:W-:Y:S01]  /*6130*/  FMUL R27, R78.reuse, R27 ;  /* 0x0000001b4e1b7220 */ /* 0x040fe20000400000 */
[--C-:B------:R-:W-:Y:S01]  /*6140*/  HADD2.F32 R107, -RZ, R109.reuse.H0_H0 ;  /* 0x2000006dff6b7230 */ /* 0x100fe20000004100 */
[----:B------:R-:W-:Y:S01]  /*6150*/  F2FP.SATFINITE.E4M3.F32.PACK_AB_MERGE_C R196, R17, R16, R196 ;  /* 0x0000001011c4723e */ /* 0x000fe200048070c4 */
[C---:B------:R-:W-:Y:S01]  /*6160*/  FFMA R22, R81.reuse, R103, R22 ;  /* 0x0000006751167223 */ /* 0x040fe20000000016 */
[C---:B------:R-:W-:Y:S01]  /*6170*/  FFMA R27, R81.reuse, R106, R27 ;  /* 0x0000006a511b7223 */ /* 0x040fe2000000001b */
[C---:B------:R-:W-:Y:S01]  /*6180*/  FFMA R24, R81.reuse, R105, R24 ;  /* 0x0000006951187223 */ /* 0x040fe20000000018 */
[----:B------:R-:W-:Y:S01]  /*6190*/  F2FP.F16.E4M3.UNPACK_B R137, R161.H1 ;  /* 0x000000a1ff89723e */ /* 0x000fe200030006ff */
[----:B------:R-:W-:Y:S02]  /*61a0*/  HADD2.F32 R110, -RZ, R109.H1_H1 ;  /* 0x3000006dff6e7230 */ /* 0x000fe40000004100 */
[----:B------:R-:W-:Y:S01]  /*61b0*/  FFMA R25, R81, R108, R25 ;  /* 0x0000006c51197223 */ /* 0x000fe20000000019 */
[----:B------:R-:W-:Y:S01]  /*61c0*/  F2FP.SATFINITE.E4M3.F32.PACK_AB_MERGE_C R197, R27, R22, RZ ;  /* 0x000000161bc5723e */ /* 0x000fe200048070ff */
[----:B------:R-:W-:Y:S02]  /*61d0*/  HADD2.F32 R109, -RZ, R111.H0_H0 ;  /* 0x2000006fff6d7230 */ /* 0x000fe40000004100 */
[C---:B------:R-:W-:Y:S01]  /*61e0*/  FMUL R26, R78.reuse, R30 ;  /* 0x0000001e4e1a7220 */ /* 0x040fe20000400000 */
[C---:B------:R-:W-:Y:S01]  /*61f0*/  FMUL R31, R78.reuse, R31 ;  /* 0x0000001f4e1f7220 */ /* 0x040fe20000400000 */
[--C-:B------:R-:W-:Y:S01]  /*6200*/  HADD2.F32 R111, -RZ, R113.reuse.H0_H0 ;  /* 0x20000071ff6f7230 */ /* 0x100fe20000004100 */
[----:B------:R-:W-:Y:S01]  /*6210*/  F2FP.SATFINITE.E4M3.F32.PACK_AB_MERGE_C R197, R21, R20, R197 ;  /* 0x0000001415c5723e */ /* 0x000fe200048070c5 */
[C---:B------:R-:W-:Y:S01]  /*6220*/  FFMA R26, R81.reuse, R107, R26 ;  /* 0x0000006b511a7223 */ /* 0x040fe2000000001a */
[C---:B------:R-:W-:Y:S01]  /*6230*/  FFMA R31, R81.reuse, R110, R31 ;  /* 0x0000006e511f7223 */ /* 0x040fe2000000001f */
[C---:B------:R-:W-:Y:S01]  /*6240*/  FFMA R28, R81.reuse, R109, R28 ;  /* 0x0000006d511c7223 */ /* 0x040fe2000000001c */
[----:B------:R-:W-:Y:S01]  /*6250*/  F2FP.F16.E4M3.UNPACK_B R139, R162 ;  /* 0x000000a2ff8b723e */ /* 0x000fe200020006ff */
[----:B------:R-:W-:Y:S02]  /*6260*/  HADD2.F32 R114, -RZ, R113.H1_H1 ;  /* 0x30000071ff727230 */ /* 0x000fe40000004100 */
[----:B------:R-:W-:Y:S01]  /*6270*/  FFMA R29, R81, R112, R29 ;  /* 0x00000070511d7223 */ /* 0x000fe2000000001d */
[----:B------:R-:W-:Y:S01]  /*6280*/  F2FP.SATFINITE.E4M3.F32.PACK_AB_MERGE_C R198, R31, R26, RZ ;  /* 0x0000001a1fc6723e */ /* 0x000fe200048070ff */
[----:B------:R-:W-:Y:S02]  /*6290*/  HADD2.F32 R113, -RZ, R115.H0_H0 ;  /* 0x20000073ff717230 */ /* 0x000fe40000004100 */
[C---:B------:R-:W-:Y:S01]  /*62a0*/  FMUL R30, R78.reuse, R34 ;  /* 0x000000224e1e7220 */ /* 0x040fe20000400000 */
[----:B------:R-:W-:Y:S01]  /*62b0*/  HADD2.F32 R140, -RZ, R139.H1_H1 ;  /* 0x3000008bff8c7230 */ /* 0x000fe20000004100 */
[----:B------:R-:W-:Y:S01]  /*62c0*/  F2FP.SATFINITE.E4M3.F32.PACK_AB_MERGE_C R198, R25, R24, R198 ;  /* 0x0000001819c6723e */ /* 0x000fe200048070c6 */
[C---:B------:R-:W-:Y:S01]  /*62d0*/  FMUL R35, R78.reuse, R35 ;  /* 0x000000234e237220 */ /* 0x040fe20000400000 */
[--C-:B------:R-:W-:Y:S02]  /*62e0*/  HADD2.F32 R115, -RZ, R117.reuse.H0_H0 ;  /* 0x20000075ff737230 */ /* 0x100fe40000004100 */
[C---:B------:R-:W-:Y:S01]  /*62f0*/  FFMA R30, R81.reuse, R111, R30 ;  /* 0x0000006f511e7223 */ /* 0x040fe2000000001e */
[----:B------:R-:W-:Y:S02]  /*6300*/  HADD2.F32 R118, -RZ, R117.H1_H1 ;  /* 0x30000075ff767230 */ /* 0x000fe40000004100 */
[C---:B------:R-:W-:Y:S01]  /*6310*/  FFMA R35, R81.reuse, R114, R35 ;  /* 0x0000007251237223 */ /* 0x040fe20000000023 */
[C---:B------:R-:W-:Y:S01]  /*6320*/  FFMA R32, R81.reuse, R113, R32 ;  /* 0x0000007151207223 */ /* 0x040fe20000000020 */
[----:B------:R-:W-:Y:S01]  /*6330*/  F2FP.F16.E4M3.UNPACK_B R141, R162.H1 ;  /* 0x000000a2ff8d723e */ /* 0x000fe200030006ff */
[----:B------:R-:W-:Y:S01]  /*6340*/  FFMA R33, R81, R116, R33 ;  /* 0x0000007451217223 */ /* 0x000fe20000000021 */
[----:B------:R-:W-:Y:S01]  /*6350*/  HADD2.F32 R117, -RZ, R119.H0_H0 ;  /* 0x20000077ff757230 */ /* 0x000fe20000004100 */
        /* <DEDUP_REMOVED lines=9> */
[----:B------:R1:W-:Y:S01]  /*63f0*/  STS.128 [R204+0x4010], R196 ;  /* 0x004010c4cc007388 */ /* 0x0003e20000000c00 */
[----:B------:R-:W-:Y:S01]  /*6400*/  FFMA R37, R81, R120, R37 ;  /* 0x0000007851257223 */ /* 0x000fe20000000025 */
[----:B------:R-:W-:Y:S01]  /*6410*/  F2FP.SATFINITE.E4M3.F32.PACK_AB_MERGE_C R200, R39, R34, RZ ;  /* 0x0000002227c8723e */ /* 0x000fe200048070ff */
[----:B------:R-:W-:Y:S02]  /*6420*/  HADD2.F32 R122, -RZ, R121.H1_H1 ;  /* 0x30000079ff7a7230 */ /* 0x000fe40000004100 */
[C---:B------:R-:W-:Y:S01]  /*6430*/  FMUL R38, R78.reuse, R42 ;  /* 0x0000002a4e267220 */ /* 0x040fe20000400000 */
[----:B------:R-:W-:Y:S01]  /*6440*/  HADD2.F32 R121, -RZ, R123.H0_H0 ;  /* 0x2000007bff797230 */ /* 0x000fe20000004100 */
[----:B------:R-:W-:Y:S01]  /*6450*/  F2FP.SATFINITE.E4M3.F32.PACK_AB_MERGE_C R200, R33, R32, R200 ;  /* 0x0000002021c8723e */ /* 0x000fe200048070c8 */
[----:B------:R-:W-:Y:S02]  /*6460*/  HADD2.F32 R144, -RZ, R143.H1_H1 ;  /* 0x3000008fff907230 */ /* 0x000fe40000004100 */
[C---:B------:R-:W-:Y:S01]  /*6470*/  FFMA R38, R81.reuse, R119, R38 ;  /* 0x0000007751267223 */ /* 0x040fe20000000026 */
[C---:B------:R-:W-:Y:S01]  /*6480*/  FMUL R43, R78.reuse, R43 ;  /* 0x0000002b4e2b7220 */ /* 0x040fe20000400000 */
[--C-:B------:R-:W-:Y:S02]  /*6490*/  HADD2.F32 R123, -RZ, R125.reuse.H0_H0 ;  /* 0x2000007dff7b7230 */ /* 0x100fe40000004100 */
[C---:B------:R-:W-:Y:S01]  /*64a0*/  FMUL R42, R78.reuse, R46 ;  /* 0x0000002e4e2a7220 */ /* 0x040fe20000400000 */
[----:B------:R-:W-:Y:S02]  /*64b0*/  HADD2.F32 R126, -RZ, R125.H1_H1 ;  /* 0x3000007dff7e7230 */ /* 0x000fe40000004100 */
[C---:B------:R-:W-:Y:S01]  /*64c0*/  FFMA R43, R81.reuse, R122, R43 ;  /* 0x0000007a512b7223 */ /* 0x040fe2000000002b */
[----:B------:R-:W-:Y:S01]  /*64d0*/  F2FP.F16.E4M3.UNPACK_B R145, R163.H1 ;  /* 0x000000a3ff91723e */ /* 0x000fe200030006ff */
[C---:B------:R-:W-:Y:S01]  /*64e0*/  FFMA R40, R81.reuse, R121, R40 ;  /* 0x0000007951287223 */ /* 0x040fe20000000028 */
[----:B------:R-:W-:Y:S01]  /*64f0*/  FFMA R41, R81, R124, R41 ;  /* 0x0000007c51297223 */ /* 0x000fe20000000029 */
[----:B------:R-:W-:Y:S01]  /*6500*/  ISETP.NE.AND P0, PT, R193, RZ, PT ;  /* 0x000000ffc100720c */ /* 0x000fe20003f05270 */
[----:B------:R-:W-:Y:S01]  /*6510*/  HADD2.F32 R125, -RZ, R127.H0_H0 ;  /* 0x2000007fff7d7230 */ /* 0x000fe20000004100 */
[----:B------:R-:W-:Y:S01]  /*6520*/  F2FP.SATFINITE.E4M3.F32.PACK_AB_MERGE_C R201, R43, R38, RZ ;  /* 0x000000262bc9723e */ /* 0x000fe200048070ff */
[----:B------:R-:W-:Y:S01]  /*6530*/  FFMA R42, R81, R123, R42 ;  /* 0x0000007b512a7223 */ /* 0x000fe2000000002a */
[C---:B------:R-:W-:Y:S01]  /*6540*/  FMUL R47, R78.reuse, R47 ;  /* 0x0000002f4e2f7220 */ /* 0x040fe20000400000 */
[--C-:B------:R-:W-:Y:S01]  /*6550*/  HADD2.F32 R127, -RZ, R129.reuse.H0_H0 ;  /* 0x20000081ff7f7230 */ /* 0x100fe20000004100 */
[----:B------:R-:W-:Y:S01]  /*6560*/  F2FP.SATFINITE.E4M3.F32.PACK_AB_MERGE_C R201, R37, R36, R201 ;  /* 0x0000002425c9723e */ /* 0x000fe200048070c9 */
[----:B------:R-:W-:Y:S02]  /*6570*/  HADD2.F32 R130, -RZ, R129.H1_H1 ;  /* 0x30000081ff827230 */ /* 0x000fe40000004100 */
[C---:B------:R-:W-:Y:S01]  /*6580*/  FFMA R47, R81.reuse, R126, R47 ;  /* 0x0000007e512f7223 */ /* 0x040fe2000000002f */
[C---:B------:R-:W-:Y:S01]  /*6590*/  FFMA R44, R81.reuse, R125, R44 ;  /* 0x0000007d512c7223 */ /* 0x040fe2000000002c */
[C---:B------:R-:W-:Y:S01]  /*65a0*/  FFMA R45, R81.reuse, R128, R45 ;  /* 0x00000080512d7223 */ /* 0x040fe2000000002d */
[----:B------:R-:W-:Y:S02]  /*65b0*/  HADD2.F32 R129, -RZ, R131.H0_H0 ;  /* 0x20000083ff817230 */ /* 0x000fe40000004100 */
[C---:B------:R-:W-:Y:S01]  /*65c0*/  FMUL R46, R78.reuse, R50 ;  /* 0x000000324e2e7220 */ /* 0x040fe20000400000 */
[C---:B------:R-:W-:Y:S01]  /*65d0*/  FMUL R51, R78.reuse, R51 ;  /* 0x000000334e337220 */ /* 0x040fe20000400000 */
[--C-:B------:R-:W-:Y:S02]  /*65e0*/  HADD2.F32 R131, -RZ, R133.reuse.H0_H0 ;  /* 0x20000085ff837230 */ /* 0x100fe40000004100 */
[C---:B------:R-:W-:Y:S01]  /*65f0*/  FMUL R50, R78.reuse, R54 ;  /* 0x000000364e327220 */ /* 0x040fe20000400000 */
[C---:B------:R-:W-:Y:S01]  /*6600*/  FFMA R46, R81.reuse, R127, R46 ;  /* 0x0000007f512e7223 */ /* 0x040fe2000000002e */
[----:B------:R-:W-:Y:S02]  /*6610*/  HADD2.F32 R134, -RZ, R133.H1_H1 ;  /* 0x30000085ff867230 */ /* 0x000fe40000004100 */
[C---:B------:R-:W-:Y:S01]  /*6620*/  FFMA R51, R81.reuse, R130, R51 ;  /* 0x0000008251337223 */ /* 0x040fe20000000033 */
[----:B------:R-:W-:Y:S02]  /*6630*/  HADD2.F32 R133, -RZ, R135.H0_H0 ;  /* 0x20000087ff857230 */ /* 0x000fe40000004100 */
[C---:B------:R-:W-:Y:S01]  /*6640*/  FMUL R55, R78.reuse, R55 ;  /* 0x000000374e377220 */ /* 0x040fe20000400000 */
[C---:B------:R-:W-:Y:S01]  /*6650*/  FFMA R48, R81.reuse, R129, R48 ;  /* 0x0000008151307223 */ /* 0x040fe20000000030 */
[C---:B------:R-:W-:Y:S01]  /*6660*/  FFMA R49, R81.reuse, R132, R49 ;  /* 0x0000008451317223 */ /* 0x040fe20000000031 */
[--C-:B------:R-:W-:Y:S02]  /*6670*/  HADD2.F32 R135, -RZ, R137.reuse.H0_H0 ;  /* 0x20000089ff877230 */ /* 0x100fe40000004100 */
[C---:B------:R-:W-:Y:S01]  /*6680*/  FFMA R50, R81.reuse, R131, R50 ;  /* 0x0000008351327223 */ /* 0x040fe20000000032 */
[----:B------:R-:W-:Y:S02]  /*6690*/  HADD2.F32 R138, -RZ, R137.H1_H1 ;  /* 0x30000089ff8a7230 */ /* 0x000fe40000004100 */
[C---:B------:R-:W-:Y:S01]  /*66a0*/  FMUL R54, R78.reuse, R58 ;  /* 0x0000003a4e367220 */ /* 0x040fe20000400000 */
[----:B------:R-:W-:Y:S02]  /*66b0*/  HADD2.F32 R137, -RZ, R139.H0_H0 ;  /* 0x2000008bff897230 */ /* 0x000fe40000004100 */
[C---:B------:R-:W-:Y:S01]  /*66c0*/  FFMA R55, R81.reuse, R134, R55 ;  /* 0x0000008651377223 */ /* 0x040fe20000000037 */
        /* <DEDUP_REMOVED lines=16> */
[----:B------:R-:W-:Y:S01]  /*67d0*/  FFMA R63, R81, R142, R63 ;  /* 0x0000008e513f7223 */ /* 0x000fe2000000003f */
[----:B------:R-:W-:Y:S01]  /*67e0*/  FMUL R67, R78, R67 ;  /* 0x000000434e437220 */ /* 0x000fe20000400000 */
[----:B------:R-:W-:Y:S01]  /*67f0*/  F2FP.SATFINITE.E4M3.F32.PACK_AB_MERGE_C R202, R47, R42, RZ ;  /* 0x0000002a2fca723e */ /* 0x000fe200048070ff */
[----:B------:R-:W-:Y:S01]  /*6800*/  FFMA R60, R81, R141, R60 ;  /* 0x0000008d513c7223 */ /* 0x000fe2000000003c */
[----:B------:R-:W-:Y:S01]  /*6810*/  F2FP.SATFINITE.E4M3.F32.PACK_AB_MERGE_C R203, R51, R46, RZ ;  /* 0x0000002e33cb723e */ /* 0x000fe200048070ff */
[C---:B------:R-:W-:Y:S01]  /*6820*/  FFMA R61, R81.reuse, R144, R61 ;  /* 0x00000090513d7223 */ /* 0x040fe2000000003d */
[C---:B------:R-:W-:Y:S01]  /*6830*/  FFMA R62, R81.reuse, R143, R62 ;  /* 0x0000008f513e7223 */ /* 0x040fe2000000003e */
[----:B------:R-:W-:Y:S01]  /*6840*/  FFMA R67, R81, R146, R67 ;  /* 0x0000009251437223 */ /* 0x000fe20000000043 */
[----:B------:R-:W-:Y:S02]  /*6850*/  F2FP.SATFINITE.E4M3.F32.PACK_AB_MERGE_C R202, R41, R40, R202 ;  /* 0x0000002829ca723e */ /* 0x000fe400048070ca */
[----:B------:R-:W-:Y:S02]  /*6860*/  F2FP.SATFINITE.E4M3.F32.PACK_AB_MERGE_C R203, R45, R44, R203 ;  /* 0x0000002c2dcb723e */ /* 0x000fe400048070cb */
[----:B------:R-:W-:Y:S02]  /*6870*/  F2FP.SATFINITE.E4M3.F32.PACK_AB_MERGE_C R212, R55, R50, RZ ;  /* 0x0000003237d4723e */ /* 0x000fe400048070ff */
[----:B------:R-:W-:Y:S01]  /*6880*/  F2FP.SATFINITE.E4M3.F32.PACK_AB_MERGE_C R213, R59, R54, RZ ;  /* 0x000000363bd5723e */ /* 0x000fe200048070ff */
[----:B------:R1:W-:Y:S01]  /*6890*/  STS.128 [R206+0x4020], R200 ;  /* 0x004020c8ce007388 */ /* 0x0003e20000000c00 */
[----:B------:R-:W-:Y:S02]  /*68a0*/  F2FP.SATFINITE.E4M3.F32.PACK_AB_MERGE_C R214, R63, R58, RZ ;  /* 0x0000003a3fd6723e */ /* 0x000fe400048070ff */
[----:B------:R-:W-:Y:S02]  /*68b0*/  F2FP.SATFINITE.E4M3.F32.PACK_AB_MERGE_C R215, R67, R62, RZ ;  /* 0x0000003e43d7723e */ /* 0x000fe400048070ff */
[----:B------:R-:W-:Y:S02]  /*68c0*/  F2FP.SATFINITE.E4M3.F32.PACK_AB_MERGE_C R212, R49, R48, R212 ;  /* 0x0000003031d4723e */ /* 0x000fe400048070d4 */
[----:B------:R-:W-:Y:S02]  /*68d0*/  F2FP.SATFINITE.E4M3.F32.PACK_AB_MERGE_C R213, R53, R52, R213 ;  /* 0x0000003435d5723e */ /* 0x000fe400048070d5 */
[----:B------:R-:W-:Y:S02]  /*68e0*/  F2FP.SATFINITE.E4M3.F32.PACK_AB_MERGE_C R214, R57, R56, R214 ;  /* 0x0000003839d6723e */ /* 0x000fe400048070d6 */
[----:B------:R-:W-:Y:S02]  /*68f0*/  F2FP.SATFINITE.E4M3.F32.PACK_AB_MERGE_C R215, R61, R60, R215 ;  /* 0x0000003c3dd7723e */ /* 0x000fe400048070d7 */
[----:B------:R-:W-:Y:S02]  /*6900*/  LEA R210, R181, UR49, 0x3 ;  /* 0x00000031b5d27c11 */ /* 0x000fe4000f8e18ff */
[----:B------:R-:W-:Y:S01]  /*6910*/  @P6 SHF.L.U32 R221, R180, 0x1f, RZ ;  /* 0x0000001fb4dd6819 */ /* 0x000fe200000006ff */
[----:B------:R1:W-:Y:S01]  /*6920*/  STS.128 [R205+0x4010], R212 ;  /* 0x004010d4cd007388 */ /* 0x0003e20000000c00 */
[----:B------:R-:W-:Y:S01]  /*6930*/  @!PT LDS RZ, [RZ] ;  /* 0x00000000fffff984 */ /* 0x000fe20000000800 */
[----:B------:R-:W-:Y:S01]  /*6940*/  @!PT LDS RZ, [RZ] ;  /* 0x00000000fffff984 */ /* 0x000fe20000000800 */
[----:B------:R-:W-:Y:S01]  /*6950*/  @!PT LDS RZ, [RZ] ;  /* 0x00000000fffff984 */ /* 0x000fe20000000800 */
[----:B------:R-:W-:Y:S01]  /*6960*/  @!PT LDS RZ, [RZ] ;  /* 0x00000000fffff984 */ /* 0x000fe20000000800 */
[----:B------:R2:W-:Y:S07]  /*6970*/  MEMBAR.ALL.CTA ;  /* 0x0000000000007992 */ /* 0x0005ee0000008000 */
[----:B--2---:R-:W2:Y:S02]  /*6980*/  FENCE.VIEW.ASYNC.S ;  /* 0x00000000000073c6 */ /* 0x004ea40000000000 */
[----:B--2---:R-:W-:Y:S06]  /*6990*/  BAR.SYNC.DEFER_BLOCKING 0x1, 0x80 ;  /* 0x0042000000007b1d */ /* 0x004fec0000010000 */
[----:B------:R-:W-:Y:S05]  /*69a0*/  @P0 BRA `(.L_x_96) ;  /* 0x0000000000280947 */ /* 0x000fea0003800000 */
[----:B------:R-:W-:Y:S02]  /*69b0*/  UIADD3 UR4, UPT, UPT, UR49, 0x4200, URZ ;  /* 0x0000420031047890 */ /* 0x000fe4000fffe0ff */
[----:B------:R-:W-:Y:S01]  /*69c0*/  UIADD3 UR6, UP0, UPT, UR52, 0x680, URZ ;  /* 0x0000068034067890 */ /* 0x000fe2000ff1e0ff */
[----:B------:R-:W-:Y:S03]  /*69d0*/  UMOV UR43, UR36 ;  /* 0x00000024002b7c82 */ /* 0x000fe60008000000 */
[----:B------:R-:W-:Y:S01]  /*69e0*/  MOV R192, UR4 ;  /* 0x0000000400c07c02 */ /* 0x000fe20008000f00 */
[----:B------:R-:W-:Y:S03]  /*69f0*/  UIADD3.X UR7, UPT, UPT, URZ, UR53, URZ, UP0, !UPT ;  /* 0x00000035ff077290 */ /* 0x000fe600087fe4ff */
[----:B------:R-:W-:Y:S11]  /*6a00*/  R2UR UR40, R192 ;  /* 0x00000000c02872ca */ /* 0x000ff600000e0000 */
[----:B------:R-:W-:Y:S02]  /*6a10*/  @!UPT UIADD3 URZ, UPT, UPT, URZ, URZ, URZ ;  /* 0x000000fffffff290 */ /* 0x000fe4000fffe0ff */
[----:B------:R2:W-:Y:S01]  /*6a20*/  UTMASTG.3D [UR40], [UR6] ;  /* 0x00000028060073b5 */ /* 0x0005e20008010000 */
[----:B------:R0:W-:Y:S01]  /*6a30*/  UTMACMDFLUSH ;  /* 0x00000000000079b7 */ /* 0x0001e20000000000 */
[----:B--2---:R-:W-:Y:S04]  /*6a40*/  DEPBAR.LE SB0, 0x1 ;  /* 0x000080400000791a */ /* 0x004fe80000000000 */
.L_x_96:
[----:B------:R-:W-:Y:S05]  /*6a50*/  BSYNC.RECONVERGENT B0 ;  /* 0x0000000000007941 */ /* 0x000fea0003800200 */
.L_x_95:
[----:B------:R-:W-:Y:S06]  /*6a60*/  BAR.SYNC.DEFER_BLOCKING 0x1, 0x80 ;  /* 0x0042000000007b1d */ /* 0x000fec0000010000 */
[----:B------:R-:W2:Y:S01]  /*6a70*/  @P6 SYNCS.PHASECHK.TRANS64.TRYWAIT P0, [R210+URZ+0x40], R221 ;  /* 0x000040ddd20065a7 */ /* 0x000ea200080011ff */
[----:B------:R-:W-:Y:S01]  /*6a80*/  BSSY B1, `(.L_x_97) ;  /* 0x0000023000017945 */ /* 0x000fe20003800000 */
[----:B--2---:R-:W-:Y:S03]  /*6a90*/  @P6 SEL R208, RZ, 0x1, !P0 ;  /* 0x00000001ffd06807 */ /* 0x004fe60004000000 */
[----:B------:R-:W-:Y:S05]  /*6aa0*/  @!P6 BRA `(.L_x_98) ;  /* 0x000000000080e947 */ /* 0x000fea0003800000 */
[----:B------:R-:W-:Y:S01]  /*6ab0*/  ISETP.NE.AND P1, PT, R209, RZ, PT ;  /* 0x000000ffd100720c */ /* 0x000fe20003f25270 */
[----:B------:R-:W-:Y:S01]  /*6ac0*/  BSSY B0, `(.L_x_99) ;  /* 0x000000a000007945 */ /* 0x000fe20003800000 */
[----:B------:R-:W-:Y:S11]  /*6ad0*/  ISETP.NE.AND P0, PT, R208, RZ, PT ;  /* 0x000000ffd000720c */ /* 0x000ff60003f05270 */
[----:B------:R-:W-:Y:S04]  /*6ae0*/  @P1 IMAD R0, R181, 0x2000, R190 ;  /* 0x00002000b5001824 */ /* 0x000fe800078e02be */
[C---:B------:R-:W-:Y:S01]  /*6af0*/  @P1 IMAD.IADD R2, R0.reuse, 0x1, R211 ;  /* 0x0000000100021824 */ /* 0x040fe200078e02d3 */
[----:B------:R-:W-:Y:S03]  /*6b00*/  @P1 IADD3 R219, PT, PT, R0, R219, RZ ;  /* 0x000000db00db1210 */ /* 0x000fe60007ffe0ff */
[----:B------:R-:W-:Y:S01]  /*6b10*/  @P1 IMAD.IADD R217, R217, 0x1, R2 ;  /* 0x00000001d9d91824 */ /* 0x000fe200078e0202 */
[----:B------:R-:W-:Y:S06]  /*6b20*/  @P0 BRA `(.L_x_100) ;  /* 0x00000000000c0947 */ /* 0x000fec0003800000 */
[----:B------:R-:W-:Y:S04]  /*6b30*/  SHF.L.U32 R3, R180, 0x1f, RZ ;  /* 0x0000001fb4037819 */ /* 0x000fe800000006ff */
[----:B------:R-:W2:Y:S02]  /*6b40*/  SYNCS.PHASECHK.TRANS64.TRYWAIT P0, [R210+URZ+0x40], R3 ;  /* 0x00004003d20075a7 */ /* 0x000ea400080011ff */
[----:B--2---:R-:W-:Y:S05]  /*6b50*/  @!P0 BRA `(.L_x_101) ;  /* 0x0000001c00b88947 */ /* 0x004fea0003800000 */
.L_x_100:
[----:B------:R-:W-:Y:S05]  /*6b60*/  BSYNC B0 ;  /* 0x0000000000007941 */ /* 0x000fea0003800000 */
.L_x_99:
[----:B------:R-:W-:Y:S01]  /*6b70*/  ISETP.NE.AND P0, PT, R209, RZ, PT ;  /* 0x000000ffd100720c */ /* 0x000fe20003f05270 */
[----:B--2---:R-:W-:Y:S02]  /*6b80*/  VIADD R210, R210, 0x50 ;  /* 0x00000050d2d27836 */ /* 0x004fe40000000000 */
[----:B------:R-:W-:Y:S02]  /*6b90*/  IMAD.U32 R3, RZ, RZ, UR37 ;  /* 0x00000025ff037e24 */ /* 0x000fe4000f8e00ff */
[----:B------:R-:W-:Y:S03]  /*6ba0*/  VIADD R181, R181, 0x1 ;  /* 0x00000001b5b57836 */ /* 0x000fe60000000000 */
[----:B------:R-:W-:Y:S05]  /*6bb0*/  PRMT R3, R3, 0x654, R210 ;  /* 0x0000065403037816 */ /* 0x000fea00000000d2 */
[----:B------:R2:W3:Y:S04]  /*6bc0*/  @P0 LDS.128 R148, [R0] ;  /* 0x0000000000940984 */ /* 0x0004e80000000c00 */
[----:B------:R2:W4:Y:S04]  /*6bd0*/  @P0 LDS.128 R152, [R2+0x10] ;  /* 0x0000100002980984 */ /* 0x0005280000000c00 */
        /* <DEDUP_REMOVED lines=9> */
[----:B------:R-:W-:Y:S01]  /*6c70*/  SEL R181, R181, RZ, P0 ;  /* 0x000000ffb5b57207 */ /* 0x000fe20000000000 */
[----:B-----5:R5:W-:Y:S02]  /*6c80*/  SYNCS.ARRIVE.TRANS64.RED.A1T0 RZ, [R3+URZ], RZ ;  /* 0x000000ff03ff79a7 */ /* 0x020be400081004ff */
[----:B-----5:R-:W-:Y:S04]  /*6c90*/  SEL R3, RZ, 0x1, P0 ;  /* 0x00000001ff037807 */ /* 0x020fe80000000000 */
[----:B--234-:R-:W-:Y:S02]  /*6ca0*/  LOP3.LUT R180, R180, R3, RZ, 0x3c, !PT ;  /* 0x00000003b4b47212 */ /* 0x01cfe400078e3cff */
.L_x_98:
[----:B------:R-:W-:Y:S05]  /*6cb0*/  BSYNC B1 ;  /* 0x0000000000017941 */ /* 0x000fea0003800000 */
.L_x_97:
[----:B------:R-:W-:Y:S05]  /*6cc0*/  VIADD R0, R80, 0x40 ;  /* 0x0000004050007836 */ /* 0x000fea0000000000 */
[----:B------:R-:W-:Y:S04]  /*6cd0*/  SHF.R.U32.HI R0, RZ, 0x15, R0 ;  /* 0x00000015ff007819 */ /* 0x000fe80000011600 */
[----:B------:R-:W-:Y:S11]  /*6ce0*/  LOP3.LUT P0, RZ, R0, 0x3, R173, 0x48, !PT ;  /* 0x0000000300ff7812 */ /* 0x000ff600078048ad */
[----:B------:R-:W-:Y:S02]  /*6cf0*/  @!UPT UIADD3 URZ, UPT, UPT, URZ, URZ, URZ ;  /* 0x000000fffffff290 */ /* 0x000fe4000fffe0ff */
[----:B------:R-:W-:Y:S05]  /*6d00*/  @!P0 BRA `(.L_x_102) ;  /* 0x0000000000408947 */ /* 0x000fea0003800000 */
[----:B------:R-:W2:Y:S01]  /*6d10*/  LDCU.64 UR8, c[0x4][0x70] ;  /* 0x01000e00ff0877ac */ /* 0x000ea20008000a00 */
[----:B------:R-:W-:Y:S01]  /*6d20*/  MOV R3, 0x0 ;  /* 0x0000000000037802 */ /* 0x000fe20000000f00 */
[----:B------:R-:W-:Y:S02]  /*6d30*/  HFMA2 R12, -RZ, RZ, 0, 5.9604644775390625e-08 ;  /* 0x00000001ff0c7431 */ /* 0x000fe400000001ff */
[----:B------:R-:W-:Y:S02]  /*6d40*/  IMAD.MOV.U32 R8, RZ, RZ, 0x192 ;  /* 0x00000192ff087424 */ /* 0x000fe400078e00ff */
[----:B------:R-:W-:Y:S01]  /*6d50*/  IMAD.MOV.U32 R13, RZ, RZ, RZ ;  /* 0x000000ffff0d7224 */ /* 0x000fe200078e00ff */
[----:B------:R-:W3:Y:S01]  /*6d60*/  LDCU.64 UR6, c[0x4][0x78] ;  /* 0x01000f00ff0677ac */ /* 0x000ee20008000a00 */
[----:B------:R-:W4:Y:S01]  /*6d70*/  LDC.64 R2, c[0x4][R3] ;  /* 0x0100000003027b82 */ /* 0x000f220000000a00 */
[----:B------:R-:W5:Y:S01]  /*6d80*/  LDCU.64 UR4, c[0x4][0x10] ;  /* 0x01000200ff0477ac */ /* 0x000f620008000a00 */
[----:B--2---:R-:W-:Y:S01]  /*6d90*/  MOV R5, UR9 ;  /* 0x0000000900057c02 */ /* 0x004fe20008000f00 */
[----:B------:R-:W-:Y:S01]  /*6da0*/  IMAD.U32 R4, RZ, RZ, UR8 ;  /* 0x00000008ff047e24 */ /* 0x000fe2000f8e00ff */
[----:B---3--:R-:W-:Y:S01]  /*6db0*/  MOV R7, UR7 ;  /* 0x0000000700077c02 */ /* 0x008fe20008000f00 */
[----:B------:R-:W-:Y:S01]  /*6dc0*/  IMAD.U32 R6, RZ, RZ, UR6 ;  /* 0x00000006ff067e24 */ /* 0x000fe2000f8e00ff */
[----:B-----5:R-:W-:Y:S01]  /*6dd0*/  MOV R11, UR5 ;  /* 0x00000005000b7c02 */ /* 0x020fe20008000f00 */
[----:B------:R-:W-:Y:S02]  /*6de0*/  IMAD.U32 R10, RZ, RZ, UR4 ;  /* 0x00000004ff0a7e24 */ /* 0x000fe4000f8e00ff */
[----:B------:R-:W-:Y:S07]  /*6df0*/  LEPC R20, `(.L_x_102) ;  /* 0x000000001014794e */ /* 0x000fee0000000000 */
[----:B-1--4-:R-:W-:Y:S05]  /*6e00*/  CALL.ABS.NOINC R2 ;  /* 0x0000000002007343 */ /* 0x012fea0003c00000 */
.L_x_102:
[----:B------:R-:W-:Y:S01]  /*6e10*/  ISETP.NE.AND P0, PT, R193, RZ, PT ;  /* 0x000000ffc100720c */ /* 0x000fe20003f05270 */
[----:B------:R-:W-:Y:S05]  /*6e20*/  WARPSYNC.ALL ;  /* 0x0000000000007948 */ /* 0x000fea0003800000 */
[----:B------:R-:W-:Y:S01]  /*6e30*/  R2UR UR4, R80 ;  /* 0x00000000500472ca */ /* 0x000fe200000e0000 */
[----:B------:R-:W-:Y:S01]  /*6e40*/  BSSY.RECONVERGENT B0, `(.L_x_103) ;  /* 0x000011d000007945 */ /* 0x000fe20003800200 */
[----:B------:R-:W-:Y:S02]  /*6e50*/  F2FP.F16.E4M3.UNPACK_B R11, R149 ;  /* 0x00000095ff0b723e */ /* 0x000fe400020006ff */
[----:B------:R-:W-:Y:S02]  /*6e60*/  F2FP.F16.E4M3.UNPACK_B R10, R150 ;  /* 0x00000096ff0a723e */ /* 0x000fe400020006ff */
[----:B------:R-:W-:Y:S01]  /*6e70*/  F2FP.F16.E4M3.UNPACK_B R9, R151 ;  /* 0x00000097ff09723e */ /* 0x000fe200020006ff */
[--C-:B------:R-:W-:Y:S01]  /*6e80*/  HADD2.F32 R83, -RZ, R11.reuse.H0_H0 ;  /* 0x2000000bff537230 */ /* 0x100fe20000004100 */
[----:B------:R-:W-:Y:S01]  /*6e90*/  F2FP.F16.E4M3.UNPACK_B R8, R152 ;  /* 0x00000098ff08723e */ /* 0x000fe200020006ff */
[----:B------:R-:W-:Y:S01]  /*6ea0*/  HADD2.F32 R84, -RZ, R11.H1_H1 ;  /* 0x3000000bff547230 */ /* 0x000fe20000004100 */
[----:B------:R-:W-:Y:S01]  /*6eb0*/  F2FP.F16.E4M3.UNPACK_B R7, R153 ;  /* 0x00000099ff07723e */ /* 0x000fe200020006ff */
[--C-:B------:R-:W-:Y:S01]  /*6ec0*/  HADD2.F32 R87, -RZ, R10.reuse.H0_H0 ;  /* 0x2000000aff577230 */ /* 0x100fe20000004100 */
[----:B------:R-:W-:Y:S01]  /*6ed0*/  F2FP.F16.E4M3.UNPACK_B R6, R154 ;  /* 0x0000009aff06723e */ /* 0x000fe200020006ff */
[----:B------:R-:W-:Y:S01]  /*6ee0*/  HADD2.F32 R88, -RZ, R10.H1_H1 ;  /* 0x3000000aff587230 */ /* 0x000fe20000004100 */
[----:B------:R-:W-:Y:S01]  /*6ef0*/  F2FP.F16.E4M3.UNPACK_B R5, R155 ;  /* 0x0000009bff05723e */ /* 0x000fe200020006ff */
[--C-:B------:R-:W-:Y:S01]  /*6f00*/  HADD2.F32 R91, -RZ, R9.reuse.H0_H0 ;  /* 0x20000009ff5b7230 */ /* 0x100fe20000004100 */
[----:B-1----:R-:W-:Y:S01]  /*6f10*/  F2FP.F16.E4M3.UNPACK_B R4, R156 ;  /* 0x0000009cff04723e */ /* 0x002fe200020006ff */
[----:B------:R-:W-:Y:S01]  /*6f20*/  HADD2.F32 R92, -RZ, R9.H1_H1 ;  /* 0x30000009ff5c7230 */ /* 0x000fe20000004100 */
[-C--:B------:R-:W-:Y:S01]  /*6f30*/  F2FP.F16.E4M3.UNPACK_B R2, R148.reuse ;  /* 0x00000094ff02723e */ /* 0x080fe200020006ff */
[--C-:B------:R-:W-:Y:S01]  /*6f40*/  HADD2.F32 R95, -RZ, R8.reuse.H0_H0 ;  /* 0x20000008ff5f7230 */ /* 0x100fe20000004100 */
[----:B------:R-:W-:Y:S01]  /*6f50*/  F2FP.F16.E4M3.UNPACK_B R148, R148.H1 ;  /* 0x00000094ff94723e */ /* 0x000fe200030006ff */
[----:B------:R-:W-:Y:S01]  /*6f60*/  HADD2.F32 R97, -RZ, R8.H1_H1 ;  /* 0x30000008ff617230 */ /* 0x000fe20000004100 */
[----:B------:R-:W-:Y:S01]  /*6f70*/  F2FP.F16.E4M3.UNPACK_B R149, R149.H1 ;  /* 0x00000095ff95723e */ /* 0x000fe200030006ff */
[--C-:B------:R-:W-:Y:S01]  /*6f80*/  HADD2.F32 R98, -RZ, R7.reuse.H0_H0 ;  /* 0x20000007ff627230 */ /* 0x100fe20000004100 */
[----:B------:R-:W-:Y:S01]  /*6f90*/  F2FP.F16.E4M3.UNPACK_B R150, R150.H1 ;  /* 0x00000096ff96723e */ /* 0x000fe200030006ff */
[----:B------:R-:W-:Y:S01]  /*6fa0*/  HADD2.F32 R101, -RZ, R7.H1_H1 ;  /* 0x30000007ff657230 */ /* 0x000fe20000004100 */
[----:B------:R-:W-:Y:S01]  /*6fb0*/  F2FP.F16.E4M3.UNPACK_B R151, R151.H1 ;  /* 0x00000097ff97723e */ /* 0x000fe200030006ff */
[--C-:B------:R-:W-:Y:S01]  /*6fc0*/  HADD2.F32 R102, -RZ, R6.reuse.H0_H0 ;  /* 0x20000006ff667230 */ /* 0x100fe20000004100 */
[----:B------:R-:W-:Y:S01]  /*6fd0*/  F2FP.F16.E4M3.UNPACK_B R138, R163 ;  /* 0x000000a3ff8a723e */ /* 0x000fe200020006ff */
[----:B------:R-:W-:Y:S01]  /*6fe0*/  HADD2.F32 R105, -RZ, R6.H1_H1 ;  /* 0x30000006ff697230 */ /* 0x000fe20000004100 */
[----:B------:R-:W-:Y:S01]  /*6ff0*/  R2UR UR5, R207 ;  /* 0x00000000cf0572ca */ /* 0x000fe200000e0000 */
        /* <DEDUP_REMOVED lines=8> */
[----:B------:R-:W1:Y:S01]  /*7080*/  LDTM.x64 R4, tmem[UR4+0x40] ;  /* 0x00004004000479ee */ /* 0x000e620008340000 */
[--C-:B------:R-:W-:Y:S01]  /*7090*/  HADD2.F32 R0, -RZ, R2.reuse.H0_H0 ;  /* 0x20000002ff007230 */ /* 0x100fe20000004100 */
[----:B------:R-:W-:Y:S01]  /*70a0*/  NOP ;  /* 0x0000000000007918 */ /* 0x000fe20000000000 */
[----:B------:R-:W-:Y:S01]  /*70b0*/  HADD2.F32 R2, -RZ, R2.H1_H1 ;  /* 0x30000002ff027230 */ /* 0x000fe20000004100 */
[----:B------:R-:W-:Y:S01]  /*70c0*/  UIADD3 UR5, UPT, UPT, UR5, 0xb0, URZ ;  /* 0x000000b005057890 */ /* 0x000fe2000fffe0ff */
[--C-:B------:R-:W-:Y:S01]  /*70d0*/  HADD2.F32 R86, -RZ, R149.reuse.H1_H1 ;  /* 0x30000095ff567230 */ /* 0x100fe20000004100 */
[----:B------:R-:W-:Y:S01]  /*70e0*/  F2FP.F16.E4M3.UNPACK_B R132, R161 ;  /* 0x000000a1ff84723e */ /* 0x000fe200020006ff */
[--C-:B------:R-:W-:Y:S01]  /*70f0*/  HADD2.F32 R114, -RZ, R116.reuse.H0_H0 ;  /* 0x20000074ff727230 */ /* 0x100fe20000004100 */
[----:B------:R-:W-:Y:S01]  /*7100*/  UPRMT UR5, UR37, 0x654, UR5 ;  /* 0x0000065425057896 */ /* 0x000fe20008000005 */
[----:B------:R-:W-:Y:S01]  /*7110*/  HADD2.F32 R117, -RZ, R116.H1_H1 ;  /* 0x30000074ff757230 */ /* 0x000fe20000004100 */
[----:B------:R-:W-:Y:S01]  /*7120*/  F2FP.F16.E4M3.UNPACK_B R136, R162 ;  /* 0x000000a2ff88723e */ /* 0x000fe200020006ff */
[--C-:B------:R-:W-:Y:S01]  /*7130*/  HADD2.F32 R118, -RZ, R120.reuse.H0_H0 ;  /* 0x20000078ff767230 */ /* 0x100fe20000004100 */
[----:B------:R-:W-:Y:S01]  /*7140*/  F2FP.F16.E4M3.UNPACK_B R152, R152.H1 ;  /* 0x00000098ff98723e */ /* 0x000fe200030006ff */
[----:B------:R-:W-:Y:S01]  /*7150*/  HADD2.F32 R121, -RZ, R120.H1_H1 ;  /* 0x30000078ff797230 */ /* 0x000fe20000004100 */
[----:B------:R-:W-:Y:S01]  /*7160*/  F2FP.F16.E4M3.UNPACK_B R153, R153.H1 ;  /* 0x00000099ff99723e */ /* 0x000fe200030006ff */
[--C-:B------:R-:W-:Y:S01]  /*7170*/  HADD2.F32 R122, -RZ, R124.reuse.H0_H0 ;  /* 0x2000007cff7a7230 */ /* 0x100fe20000004100 */
[----:B------:R-:W-:Y:S01]  /*7180*/  F2FP.F16.E4M3.UNPACK_B R154, R154.H1 ;  /* 0x0000009aff9a723e */ /* 0x000fe200030006ff */
[----:B-1----:R-:W-:Y:S01]  /*7190*/  SYNCS.ARRIVE.TRANS64.RED.A1T0 RZ, [UR5], RZ ;  /* 0x000000ffffff79a7 */ /* 0x002fe20008100405 */
[----:B------:R-:W-:Y:S01]  /*71a0*/  HADD2.F32 R125, -RZ, R124.H1_H1 ;  /* 0x3000007cff7d7230 */ /* 0x000fe20000004100 */
[----:B------:R-:W-:Y:S01]  /*71b0*/  F2FP.F16.E4M3.UNPACK_B R155, R155.H1 ;  /* 0x0000009bff9b723e */ /* 0x000fe200030006ff */
[--C-:B------:R-:W-:Y:S01]  /*71c0*/  HADD2.F32 R126, -RZ, R128.reuse.H0_H0 ;  /* 0x20000080ff7e7230 */ /* 0x100fe20000004100 */
[----:B------:R-:W-:Y:S01]  /*71d0*/  F2FP.F16.E4M3.UNPACK_B R156, R156.H1 ;  /* 0x0000009cff9c723e */ /* 0x000fe200030006ff */
[----:B------:R-:W-:Y:S01]  /*71e0*/  HADD2.F32 R129, -RZ, R128.H1_H1 ;  /* 0x30000080ff817230 */ /* 0x000fe20000004100 */
[----:B------:R-:W-:Y:S01]  /*71f0*/  F2FP.F16.E4M3.UNPACK_B R157, R157.H1 ;  /* 0x0000009dff9d723e */ /* 0x000fe200030006ff */
[C---:B------:R-:W-:Y:S01]  /*7200*/  FMUL R4, R78.reuse, R4 ;  /* 0x000000044e047220 */ /* 0x040fe20000400000 */
[C---:B------:R-:W-:Y:S01]  /*7210*/  FMUL R5, R78.reuse, R5 ;  /* 0x000000054e057220 */ /* 0x040fe20000400000 */
[----:B------:R-:W-:Y:S02]  /*7220*/  HADD2.F32 R3, -RZ, R148.H0_H0 ;  /* 0x20000094ff037230 */ /* 0x000fe40000004100 */
        /* <DEDUP_REMOVED lines=9> */
[C---:B------:R-:W-:Y:S01]  /*72c0*/  FMUL R2, R78.reuse, R21 ;  /* 0x000000154e027220 */ /* 0x040fe20000400000 */
[C---:B------:R-:W-:Y:S01]  /*72d0*/  FMUL R21, R78.reuse, R28 ;  /* 0x0000001c4e157220 */ /* 0x040fe20000400000 */
[----:B------:R-:W-:Y:S02]  /*72e0*/  HADD2.F32 R130, -RZ, R132.H0_H0 ;  /* 0x20000084ff827230 */ /* 0x000fe40000004100 */
[C---:B------:R-:W-:Y:S01]  /*72f0*/  FMUL R6, R78.reuse, R6 ;  /* 0x000000064e067220 */ /* 0x040fe20000400000 */
[----:B------:R-:W-:Y:S02]  /*7300*/  HADD2.F32 R82, -RZ, R148.H1_H1 ;  /* 0x30000094ff527230 */ /* 0x000fe40000004100 */
[C---:B------:R-:W-:Y:S01]  /*7310*/  FMUL R7, R78.reuse, R7 ;  /* 0x000000074e077220 */ /* 0x040fe20000400000 */
[----:B------:R-:W-:Y:S02]  /*7320*/  HADD2.F32 R85, -RZ, R149.H0_H0 ;  /* 0x20000095ff557230 */ /* 0x000fe40000004100 */
[C---:B------:R-:W-:Y:S01]  /*7330*/  FFMA R6, R81.reuse, R3, R6 ;  /* 0x0000000351067223 */ /* 0x040fe20000000006 */
[----:B------:R-:W-:Y:S02]  /*7340*/  HADD2.F32 R133, -RZ, R132.H1_H1 ;  /* 0x30000084ff857230 */ /* 0x000fe40000004100 */
[C---:B------:R-:W-:Y:S01]  /*7350*/  FFMA R7, R81.reuse, R82, R7 ;  /* 0x0000005251077223 */ /* 0x040fe20000000007 */
[C---:B------:R-:W-:Y:S01]  /*7360*/  FFMA R8, R81.reuse, R83, R8 ;  /* 0x0000005351087223 */ /* 0x040fe20000000008 */
[C---:B------:R-:W-:Y:S01]  /*7370*/  FFMA R9, R81.reuse, R84, R9 ;  /* 0x0000005451097223 */ /* 0x040fe20000000009 */
[--C-:B------:R-:W-:Y:S02]  /*7380*/  HADD2.F32 R82, -RZ, R138.reuse.H0_H0 ;  /* 0x2000008aff527230 */ /* 0x100fe40000004100 */
[C---:B------:R-:W-:Y:S01]  /*7390*/  FMUL R10, R78.reuse, R10 ;  /* 0x0000000a4e0a7220 */ /* 0x040fe20000400000 */
[----:B------:R-:W-:Y:S02]  /*73a0*/  HADD2.F32 R83, -RZ, R138.H1_H1 ;  /* 0x3000008aff537230 */ /* 0x000fe40000004100 */
[C---:B------:R-:W-:Y:S01]  /*73b0*/  FMUL R11, R78.reuse, R11 ;  /* 0x0000000b4e0b7220 */ /* 0x040fe20000400000 */
[----:B------:R-:W-:Y:S02]  /*73c0*/  HADD2.F32 R89, -RZ, R150.H0_H0 ;  /* 0x20000096ff597230 */ /* 0x000fe40000004100 */
[C---:B------:R-:W-:Y:S01]  /*73d0*/  FFMA R10, R81.reuse, R85, R10 ;  /* 0x00000055510a7223 */ /* 0x040fe2000000000a */
[--C-:B------:R-:W-:Y:S02]  /*73e0*/  HADD2.F32 R134, -RZ, R136.reuse.H0_H0 ;  /* 0x20000088ff867230 */ /* 0x100fe40000004100 */
[C---:B------:R-:W-:Y:S01]  /*73f0*/  FFMA R11, R81.reuse, R86, R11 ;  /* 0x00000056510b7223 */ /* 0x040fe2000000000b */
[C---:B------:R-:W-:Y:S01]  /*7400*/  FFMA R12, R81.reuse, R87, R12 ;  /* 0x00000057510c7223 */ /* 0x040fe2000000000c */
[----:B------:R-:W-:Y:S01]  /*7410*/  FFMA R13, R81, R88, R13 ;  /* 0x00000058510d7223 */ /* 0x000fe2000000000d */
[----:B------:R-:W-:Y:S01]  /*7420*/  F2FP.SATFINITE.E4M3.F32.PACK_AB_MERGE_C R86, R7, R6, RZ ;  /* 0x000000060756723e */ /* 0x000fe200048070ff */
[C---:B------:R-:W-:Y:S01]  /*7430*/  FMUL R7, R78.reuse, R24 ;  /* 0x000000184e077220 */ /* 0x040fe20000400000 */
[----:B------:R-:W-:Y:S01]  /*7440*/  F2FP.SATFINITE.E4M3.F32.PACK_AB_MERGE_C R138, R11, R10, RZ ;  /* 0x0000000a0b8a723e */ /* 0x000fe200048070ff */
[C---:B------:R-:W-:Y:S01]  /*7450*/  FMUL R10, R78.reuse, R25 ;  /* 0x000000194e0a7220 */ /* 0x040fe20000400000 */
[C---:B------:R-:W-:Y:S01]  /*7460*/  FMUL R25, R78.reuse, R32 ;  /* 0x000000204e197220 */ /* 0x040fe20000400000 */
[----:B------:R-:W-:Y:S02]  /*7470*/  HADD2.F32 R137, -RZ, R136.H1_H1 ;  /* 0x30000088ff897230 */ /* 0x000fe40000004100 */
[C---:B------:R-:W-:Y:S01]  /*7480*/  FMUL R14, R78.reuse, R14 ;  /* 0x0000000e4e0e7220 */ /* 0x040fe20000400000 */
[----:B------:R-:W-:Y:S02]  /*7490*/  HADD2.F32 R90, -RZ, R150.H1_H1 ;  /* 0x30000096ff5a7230 */ /* 0x000fe40000004100 */
[C---:B------:R-:W-:Y:S01]  /*74a0*/  FMUL R15, R78.reuse, R15 ;  /* 0x0000000f4e0f7220 */ /* 0x040fe20000400000 */
[--C-:B------:R-:W-:Y:S02]  /*74b0*/  HADD2.F32 R93, -RZ, R151.reuse.H0_H0 ;  /* 0x20000097ff5d7230 */ /* 0x100fe40000004100 */
[C---:B------:R-:W-:Y:S01]  /*74c0*/  FFMA R14, R81.reuse, R89, R14 ;  /* 0x00000059510e7223 */ /* 0x040fe2000000000e */
[----:B------:R-:W-:Y:S02]  /*74d0*/  HADD2.F32 R94, -RZ, R151.H1_H1 ;  /* 0x30000097ff5e7230 */ /* 0x000fe40000004100 */
[C---:B------:R-:W-:Y:S01]  /*74e0*/  FFMA R15, R81.reuse, R90, R15 ;  /* 0x0000005a510f7223 */ /* 0x040fe2000000000f */
[C---:B------:R-:W-:Y:S01]  /*74f0*/  FFMA R16, R81.reuse, R91, R16 ;  /* 0x0000005b51107223 */ /* 0x040fe20000000010 */
[----:B------:R-:W-:Y:S01]  /*7500*/  FFMA R17, R81, R92, R17 ;  /* 0x0000005c51117223 */ /* 0x000fe20000000011 */
[C---:B------:R-:W-:Y:S01]  /*7510*/  FMUL R18, R78.reuse, R18 ;  /* 0x000000124e127220 */ /* 0x040fe20000400000 */
[C---:B------:R-:W-:Y:S01]  /*7520*/  FMUL R19, R78.reuse, R19 ;  /* 0x000000134e137220 */ /* 0x040fe20000400000 */
[--C-:B------:R-:W-:Y:S01]  /*7530*/  HADD2.F32 R96, -RZ, R152.reuse.H0_H0 ;  /* 0x20000098ff607230 */ /* 0x100fe20000004100 */
[----:B------:R-:W-:Y:S01]  /*7540*/  F2FP.SATFINITE.E4M3.F32.PACK_AB_MERGE_C R14, R15, R14, RZ ;  /* 0x0000000e0f0e723e */ /* 0x000fe200048070ff */
[C---:B------:R-:W-:Y:S01]  /*7550*/  FFMA R18, R81.reuse, R93, R18 ;  /* 0x0000005d51127223 */ /* 0x040fe20000000012 */
[C---:B------:R-:W-:Y:S01]  /*7560*/  FFMA R19, R81.reuse, R94, R19 ;  /* 0x0000005e51137223 */ /* 0x040fe20000000013 */
[C---:B------:R-:W-:Y:S01]  /*7570*/  FFMA R0, R81.reuse, R95, R0 ;  /* 0x0000005f51007223 */ /* 0x040fe20000000000 */
[----:B------:R-:W-:Y:S01]  /*7580*/  FFMA R2, R81, R97, R2 ;  /* 0x0000006151027223 */ /* 0x000fe20000000002 */
[----:B------:R-:W-:Y:S02]  /*7590*/  HADD2.F32 R99, -RZ, R152.H1_H1 ;  /* 0x30000098ff637230 */ /* 0x000fe40000004100 */
[C---:B------:R-:W-:Y:S01]  /*75a0*/  FMUL R3, R78.reuse, R22 ;  /* 0x000000164e037220 */ /* 0x040fe20000400000 */
[----:B------:R-:W-:Y:S01]  /*75b0*/  F2FP.SATFINITE.E4M3.F32.PACK_AB_MERGE_C R18, R19, R18, RZ ;  /* 0x000000121312723e */ /* 0x000fe200048070ff */
[C---:B------:R-:W-:Y:S01]  /*75c0*/  FMUL R22, R78.reuse, R29 ;  /* 0x0000001d4e167220 */ /* 0x040fe20000400000 */
[C---:B------:R-:W-:Y:S01]  /*75d0*/  FMUL R29, R78.reuse, R36 ;  /* 0x000000244e1d7220 */ /* 0x040fe20000400000 */
[C---:B------:R-:W-:Y:S01]  /*75e0*/  FFMA R3, R81.reuse, R96, R3 ;  /* 0x0000006051037223 */ /* 0x040fe20000000003 */
[C---:B------:R-:W-:Y:S01]  /*75f0*/  FMUL R6, R78.reuse, R23 ;  /* 0x000000174e067220 */ /* 0x040fe20000400000 */
[--C-:B------:R-:W-:Y:S02]  /*7600*/  HADD2.F32 R100, -RZ, R153.reuse.H0_H0 ;  /* 0x20000099ff647230 */ /* 0x100fe40000004100 */
[C---:B------:R-:W-:Y:S01]  /*7610*/  FMUL R11, R78.reuse, R26 ;  /* 0x0000001a4e0b7220 */ /* 0x040fe20000400000 */
[----:B------:R-:W-:Y:S02]  /*7620*/  HADD2.F32 R103, -RZ, R153.H1_H1 ;  /* 0x30000099ff677230 */ /* 0x000fe40000004100 */
[C---:B------:R-:W-:Y:S01]  /*7630*/  FFMA R6, R81.reuse, R99, R6 ;  /* 0x0000006351067223 */ /* 0x040fe20000000006 */
[C---:B------:R-:W-:Y:S01]  /*7640*/  FFMA R7, R81.reuse, R98, R7 ;  /* 0x0000006251077223 */ /* 0x040fe20000000007 */
[C---:B------:R-:W-:Y:S01]  /*7650*/  FFMA R10, R81.reuse, R101, R10 ;  /* 0x00000065510a7223 */ /* 0x040fe2000000000a */
[C---:B------:R-:W-:Y:S01]  /*7660*/  FFMA R11, R81.reuse, R100, R11 ;  /* 0x00000064510b7223 */ /* 0x040fe2000000000b */
[----:B------:R-:W-:Y:S01]  /*7670*/  FMUL R26, R78, R33 ;  /* 0x000000214e1a7220 */ /* 0x000fe20000400000 */
[----:B------:R-:W-:Y:S01]  /*7680*/  F2FP.SATFINITE.E4M3.F32.PACK_AB_MERGE_C R3, R6, R3, RZ ;  /* 0x000000030603723e */ /* 0x000fe200048070ff */
[C---:B------:R-:W-:Y:S01]  /*7690*/  FMUL R33, R78.reuse, R40 ;  /* 0x000000284e217220 */ /* 0x040fe20000400000 */
        /* <DEDUP_REMOVED lines=8> */
[C---:B------:R-:W-:Y:S01]  /*7720*/  FMUL R30, R78.reuse, R37 ;  /* 0x000000254e1e7220 */ /* 0x040fe20000400000 */
[C---:B------:R-:W-:Y:S01]  /*7730*/  FMUL R37, R78.reuse, R44 ;  /* 0x0000002c4e257220 */ /* 0x040fe20000400000 */
[C---:B------:R-:W-:Y:S01]  /*7740*/  FMUL R24, R78.reuse, R31 ;  /* 0x0000001f4e187220 */ /* 0x040fe20000400000 */
[----:B------:R-:W-:Y:S01]  /*7750*/  F2FP.F16.E4M3.UNPACK_B R158, R158.H1 ;  /* 0x0000009eff9e723e */ /* 0x000fe200030006ff */
[--C-:B------:R-:W-:Y:S02]  /*7760*/  HADD2.F32 R108, -RZ, R155.reuse.H0_H0 ;  /* 0x2000009bff6c7230 */ /* 0x100fe40000004100 */
[----:B------:R-:W-:Y:S01]  /*7770*/  FMUL R27, R78, R34 ;  /* 0x000000224e1b7220 */ /* 0x000fe20000400000 */
[----:B------:R-:W-:Y:S02]  /*7780*/  HADD2.F32 R111, -RZ, R155.H1_H1 ;  /* 0x3000009bff6f7230 */ /* 0x000fe40000004100 */
[C---:B------:R-:W-:Y:S01]  /*7790*/  FFMA R24, R81.reuse, R107, R24 ;  /* 0x0000006b51187223 */ /* 0x040fe20000000018 */
[----:B------:R-:W-:Y:S01]  /*77a0*/  F2FP.F16.E4M3.UNPACK_B R159, R159.H1 ;  /* 0x0000009fff9f723e */ /* 0x000fe200030006ff */
[C---:B------:R-:W-:Y:S01]  /*77b0*/  FFMA R25, R81.reuse, R106, R25 ;  /* 0x0000006a51197223 */ /* 0x040fe20000000019 */
[C---:B------:R-:W-:Y:S01]  /*77c0*/  FFMA R26, R81.reuse, R109, R26 ;  /* 0x0000006d511a7223 */ /* 0x040fe2000000001a */
[----:B------:R-:W-:Y:S01]  /*77d0*/  F2FP.F16.E4M3.UNPACK_B R160, R160.H1 ;  /* 0x000000a0ffa0723e */ /* 0x000fe200030006ff */
[C---:B------:R-:W-:Y:S01]  /*77e0*/  FFMA R27, R81.reuse, R108, R27 ;  /* 0x0000006c511b7223 */ /* 0x040fe2000000001b */
[----:B------:R-:W-:Y:S01]  /*77f0*/  F2FP.SATFINITE.E4M3.F32.PACK_AB_MERGE_C R6, R24, R23, RZ ;  /* 0x000000171806723e */ /* 0x000fe200048070ff */
[C---:B------:R-:W-:Y:S01]  /*7800*/  FMUL R34, R78.reuse, R41 ;  /* 0x000000294e227220 */ /* 0x040fe20000400000 */
[C---:B------:R-:W-:Y:S01]  /*7810*/  FMUL R41, R78.reuse, R48 ;  /* 0x000000304e297220 */ /* 0x040fe20000400000 */
[----:B------:R-:W-:Y:S01]  /*7820*/  FMUL R28, R78, R35 ;  /* 0x000000234e1c7220 */ /* 0x000fe20000400000 */
[----:B------:R-:W-:Y:S01]  /*7830*/  F2FP.F16.E4M3.UNPACK_B R161, R161.H1 ;  /* 0x000000a1ffa1723e */ /* 0x000fe200030006ff */
[--C-:B------:R-:W-:Y:S01]  /*7840*/  HADD2.F32 R112, -RZ, R156.reuse.H0_H0 ;  /* 0x2000009cff707230 */ /* 0x100fe20000004100 */
[----:B------:R-:W-:Y:S01]  /*7850*/  F2FP.SATFINITE.E4M3.F32.PACK_AB_MERGE_C R6, R22, R21, R6 ;  /* 0x000000151606723e */ /* 0x000fe20004807006 */
[C---:B------:R-:W-:Y:S01]  /*7860*/  FFMA R28, R81.reuse, R111, R28 ;  /* 0x0000006f511c7223 */ /* 0x040fe2000000001c */
[C---:B------:R-:W-:Y:S01]  /*7870*/  FFMA R29, R81.reuse, R110, R29 ;  /* 0x0000006e511d7223 */ /* 0x040fe2000000001d */
[C---:B------:R-:W-:Y:S01]  /*7880*/  FFMA R30, R81.reuse, R113, R30 ;  /* 0x00000071511e7223 */ /* 0x040fe2000000001e */
[----:B------:R-:W-:Y:S02]  /*7890*/  HADD2.F32 R115, -RZ, R156.H1_H1 ;  /* 0x3000009cff737230 */ /* 0x000fe40000004100 */
[C---:B------:R-:W-:Y:S01]  /*78a0*/  FMUL R31, R78.reuse, R38 ;  /* 0x000000264e1f7220 */ /* 0x040fe20000400000 */
[----:B------:R-:W-:Y:S01]  /*78b0*/  F2FP.F16.E4M3.UNPACK_B R162, R162.H1 ;  /* 0x000000a2ffa2723e */ /* 0x000fe200030006ff */
[C---:B------:R-:W-:Y:S01]  /*78c0*/  FMUL R38, R78.reuse, R45 ;  /* 0x0000002d4e267220 */ /* 0x040fe20000400000 */
[C---:B------:R-:W-:Y:S01]  /*78d0*/  FMUL R45, R78.reuse, R52 ;  /* 0x000000344e2d7220 */ /* 0x040fe20000400000 */
[----:B------:R-:W-:Y:S01]  /*78e0*/  F2FP.F16.E4M3.UNPACK_B R163, R163.H1 ;  /* 0x000000a3ffa3723e */ /* 0x000fe200030006ff */
[----:B------:R-:W-:Y:S01]  /*78f0*/  FFMA R31, R81, R112, R31 ;  /* 0x00000070511f7223 */ /* 0x000fe2000000001f */
[----:B------:R-:W-:Y:S01]  /*7900*/  FMUL R52, R78, R59 ;  /* 0x0000003b4e347220 */ /* 0x000fe20000400000 */
[----:B------:R-:W-:Y:S01]  /*7910*/  IADD3 R76, PT, PT, R76, 0x1, RZ ;  /* 0x000000014c4c7810 */ /* 0x000fe20007ffe0ff */
[C---:B------:R-:W-:Y:S01]  /*7920*/  FMUL R59, R78.reuse, R66 ;  /* 0x000000424e3b7220 */ /* 0x040fe20000400000 */
[----:B------:R-:W-:Y:S01]  /*7930*/  F2FP.SATFINITE.E4M3.F32.PACK_AB_MERGE_C R66, R13, R12, R14 ;  /* 0x0000000c0d42723e */ /* 0x000fe2000480700e */
[C---:B------:R-:W-:Y:S01]  /*7940*/  FMUL R32, R78.reuse, R39 ;  /* 0x000000274e207220 */ /* 0x040fe20000400000 */
[--C-:B------:R-:W-:Y:S02]  /*7950*/  HADD2.F32 R116, -RZ, R157.reuse.H0_H0 ;  /* 0x2000009dff747230 */ /* 0x100fe40000004100 */
[C---:B------:R-:W-:Y:S01]  /*7960*/  FMUL R35, R78.reuse, R42 ;  /* 0x0000002a4e237220 */ /* 0x040fe20000400000 */
[----:B------:R-:W-:Y:S02]  /*7970*/  HADD2.F32 R119, -RZ, R157.H1_H1 ;  /* 0x3000009dff777230 */ /* 0x000fe40000004100 */
[C---:B------:R-:W-:Y:S01]  /*7980*/  FFMA R32, R81.reuse, R115, R32 ;  /* 0x0000007351207223 */ /* 0x040fe20000000020 */
[----:B------:R-:W-:Y:S01]  /*7990*/  FMUL R36, R78, R43 ;  /* 0x0000002b4e247220 */ /* 0x000fe20000400000 */
[C---:B------:R-:W-:Y:S01]  /*79a0*/  FFMA R33, R81.reuse, R114, R33 ;  /* 0x0000007251217223 */ /* 0x040fe20000000021 */
[C---:B------:R-:W-:Y:S01]  /*79b0*/  FFMA R34, R81.reuse, R117, R34 ;  /* 0x0000007551227223 */ /* 0x040fe20000000022 */
[--C-:B------:R-:W-:Y:S01]  /*79c0*/  HADD2.F32 R120, -RZ, R158.reuse.H0_H0 ;  /* 0x2000009eff787230 */ /* 0x100fe20000004100 */
[----:B------:R-:W-:Y:S01]  /*79d0*/  F2FP.SATFINITE.E4M3.F32.PACK_AB_MERGE_C R32, R32, R31, RZ ;  /* 0x0000001f2020723e */ /* 0x000fe200048070ff */
[C---:B------:R-:W-:Y:S01]  /*79e0*/  FFMA R35, R81.reuse, R116, R35 ;  /* 0x0000007451237223 */ /* 0x040fe20000000023 */
[----:B------:R-:W-:Y:S02]  /*79f0*/  HADD2.F32 R123, -RZ, R158.H1_H1 ;  /* 0x3000009eff7b7230 */ /* 0x000fe40000004100 */
[----:B------:R-:W-:Y:S01]  /*7a00*/  FMUL R39, R78, R46 ;  /* 0x0000002e4e277220 */ /* 0x000fe20000400000 */
[----:B------:R-:W-:Y:S01]  /*7a10*/  F2FP.SATFINITE.E4M3.F32.PACK_AB_MERGE_C R32, R30, R29, R32 ;  /* 0x0000001d1e20723e */ /* 0x000fe20004807020 */
[C---:B------:R-:W-:Y:S01]  /*7a20*/  FFMA R36, R81.reuse, R119, R36 ;  /* 0x0000007751247223 */ /* 0x040fe20000000024 */
[C---:B------:R-:W-:Y:S01]  /*7a30*/  FMUL R40, R78.reuse, R47 ;  /* 0x0000002f4e287220 */ /* 0x040fe20000400000 */
[C---:B------:R-:W-:Y:S01]  /*7a40*/  FFMA R37, R81.reuse, R118, R37 ;  /* 0x0000007651257223 */ /* 0x040fe20000000025 */
[C---:B------:R-:W-:Y:S01]  /*7a50*/  FFMA R38, R81.reuse, R121, R38 ;  /* 0x0000007951267223 */ /* 0x040fe20000000026 */
[C---:B------:R-:W-:Y:S01]  /*7a60*/  FMUL R42, R78.reuse, R49 ;  /* 0x000000314e2a7220 */ /* 0x040fe20000400000 */
[--C-:B------:R-:W-:Y:S02]  /*7a70*/  HADD2.F32 R124, -RZ, R159.reuse.H0_H0 ;  /* 0x2000009fff7c7230 */ /* 0x100fe40000004100 */
[C---:B------:R-:W-:Y:S01]  /*7a80*/  FFMA R39, R81.reuse, R120, R39 ;  /* 0x0000007851277223 */ /* 0x040fe20000000027 */
[----:B------:R-:W-:Y:S02]  /*7a90*/  HADD2.F32 R127, -RZ, R159.H1_H1 ;  /* 0x3000009fff7f7230 */ /* 0x000fe40000004100 */
[C---:B------:R-:W-:Y:S01]  /*7aa0*/  FMUL R43, R78.reuse, R50 ;  /* 0x000000324e2b7220 */ /* 0x040fe20000400000 */
[C---:B------:R-:W-:Y:S01]  /*7ab0*/  FFMA R40, R81.reuse, R123, R40 ;  /* 0x0000007b51287223 */ /* 0x040fe20000000028 */
[C---:B------:R-:W-:Y:S01]  /*7ac0*/  FMUL R44, R78.reuse, R51 ;  /* 0x000000334e2c7220 */ /* 0x040fe20000400000 */
[C---:B------:R-:W-:Y:S01]  /*7ad0*/  FFMA R41, R81.reuse, R122, R41 ;  /* 0x0000007a51297223 */ /* 0x040fe20000000029 */
[C---:B------:R-:W-:Y:S01]  /*7ae0*/  FMUL R50, R78.reuse, R57 ;  /* 0x000000394e327220 */ /* 0x040fe20000400000 */
[C---:B------:R-:W-:Y:S01]  /*7af0*/  FMUL R57, R78.reuse, R64 ;  /* 0x000000404e397220 */ /* 0x040fe20000400000 */
[----:B------:R-:W-:Y:S01]  /*7b00*/  FFMA R42, R81, R125, R42 ;  /* 0x0000007d512a7223 */ /* 0x000fe2000000002a */
[C---:B------:R-:W-:Y:S01]  /*7b10*/  FMUL R46, R78.reuse, R53 ;  /* 0x000000354e2e7220 */ /* 0x040fe20000400000 */
[--C-:B------:R-:W-:Y:S01]  /*7b20*/  HADD2.F32 R128, -RZ, R160.reuse.H0_H0 ;  /* 0x200000a0ff807230 */ /* 0x100fe20000004100 */
[----:B------:R-:W-:Y:S01]  /*7b30*/  F2FP.SATFINITE.E4M3.F32.PACK_AB_MERGE_C R64, R5, R4, R86 ;  /* 0x000000040540723e */ /* 0x000fe20004807056 */
[C---:B------:R-:W-:Y:S01]  /*7b40*/  FMUL R51, R78.reuse, R58 ;  /* 0x0000003a4e337220 */ /* 0x040fe20000400000 */
[C---:B------:R-:W-:Y:S01]  /*7b50*/  FMUL R53, R78.reuse, R60 ;  /* 0x0000003c4e357220 */ /* 0x040fe20000400000 */
[C---:B------:R-:W-:Y:S01]  /*7b60*/  FFMA R43, R81.reuse, R124, R43 ;  /* 0x0000007c512b7223 */ /* 0x040fe2000000002b */
[----:B------:R-:W-:Y:S02]  /*7b70*/  HADD2.F32 R131, -RZ, R160.H1_H1 ;  /* 0x300000a0ff837230 */ /* 0x000fe40000004100 */
[C---:B------:R-:W-:Y:S01]  /*7b80*/  FMUL R47, R78.reuse, R54 ;  /* 0x000000364e2f7220 */ /* 0x040fe20000400000 */
[C---:B------:R-:W-:Y:S01]  /*7b90*/  FMUL R58, R78.reuse, R65 ;  /* 0x000000414e3a7220 */ /* 0x040fe20000400000 */
[----:B------:R-:W-:Y:S01]  /*7ba0*/  FMUL R60, R78, R67 ;  /* 0x000000434e3c7220 */ /* 0x000fe20000400000 */
[----:B------:R-:W-:Y:S01]  /*7bb0*/  F2FP.SATFINITE.E4M3.F32.PACK_AB_MERGE_C R5, R20, R11, RZ ;  /* 0x0000000b1405723e */ /* 0x000fe200048070ff */
[----:B------:R-:W-:Y:S01]  /*7bc0*/  FFMA R44, R81, R127, R44 ;  /* 0x0000007f512c7223 */ /* 0x000fe2000000002c */
[C---:B------:R-:W-:Y:S01]  /*7bd0*/  FMUL R48, R78.reuse, R55 ;  /* 0x000000374e307220 */ /* 0x040fe20000400000 */
[----:B------:R-:W-:Y:S01]  /*7be0*/  F2FP.SATFINITE.E4M3.F32.PACK_AB_MERGE_C R65, R9, R8, R138 ;  /* 0x000000080941723e */ /* 0x000fe2000480708a */
[----:B------:R-:W-:Y:S01]  /*7bf0*/  FFMA R45, R81, R126, R45 ;  /* 0x0000007e512d7223 */ /* 0x000fe2000000002d */
[----:B------:R-:W-:Y:S01]  /*7c00*/  F2FP.SATFINITE.E4M3.F32.PACK_AB_MERGE_C R67, R17, R16, R18 ;  /* 0x000000101143723e */ /* 0x000fe20004807012 */
[----:B------:R-:W-:Y:S01]  /*7c10*/  FMUL R49, R78, R56 ;  /* 0x000000384e317220 */ /* 0x000fe20000400000 */
[C---:B------:R-:W-:Y:S01]  /*7c20*/  FFMA R46, R81.reuse, R129, R46 ;  /* 0x00000081512e7223 */ /* 0x040fe2000000002e */
[--C-:B------:R-:W-:Y:S02]  /*7c30*/  HADD2.F32 R132, -RZ, R161.reuse.H0_H0 ;  /* 0x200000a1ff847230 */ /* 0x100fe40000004100 */
[C---:B------:R-:W-:Y:S01]  /*7c40*/  FFMA R47, R81.reuse, R128, R47 ;  /* 0x00000080512f7223 */ /* 0x040fe2000000002f */
[----:B------:R1:W-:Y:S01]  /*7c50*/  STS.128 [R172+UR49+0x6200], R64 ;  /* 0x00620040ac007988 */ /* 0x0003e20008000c31 */
[----:B------:R-:W-:Y:S01]  /*7c60*/  HADD2.F32 R135, -RZ, R161.H1_H1 ;  /* 0x300000a1ff877230 */ /* 0x000fe20000004100 */
[----:B------:R-:W-:Y:S01]  /*7c70*/  F2FP.SATFINITE.E4M3.F32.PACK_AB_MERGE_C R5, R10, R7, R5 ;  /* 0x000000070a05723e */ /* 0x000fe20004807005 */
[C---:B------:R-:W-:Y:S01]  /*7c80*/  FFMA R48, R81.reuse, R131, R48 ;  /* 0x0000008351307223 */ /* 0x040fe20000000030 */
[----:B------:R-:W-:Y:S01]  /*7c90*/  F2FP.SATFINITE.E4M3.F32.PACK_AB_MERGE_C R7, R28, R27, RZ ;  /* 0x0000001b1c07723e */ /* 0x000fe200048070ff */
        /* <DEDUP_REMOVED lines=8> */
[----:B------:R-:W-:Y:S01]  /*7d20*/  FMUL R56, R78, R63 ;  /* 0x0000003f4e387220 */ /* 0x000fe20000400000 */
[----:B------:R-:W-:Y:S01]  /*7d30*/  F2FP.SATFINITE.E4M3.F32.PACK_AB_MERGE_C R4, R2, R0, R3 ;  /* 0x000000000204723e */ /* 0x000fe20004807003 */
[C---:B------:R-:W-:Y:S01]  /*7d40*/  FFMA R53, R81.reuse, R134, R53 ;  /* 0x0000008651357223 */ /* 0x040fe20000000035 */
[----:B------:R-:W-:Y:S01]  /*7d50*/  F2FP.SATFINITE.E4M3.F32.PACK_AB_MERGE_C R7, R26, R25, R7 ;  /* 0x000000191a07723e */ /* 0x000fe20004807007 */
[C---:B------:R-:W-:Y:S01]  /*7d60*/  FFMA R54, R81.reuse, R137, R54 ;  /* 0x0000008951367223 */ /* 0x040fe20000000036 */
[--C-:B------:R-:W-:Y:S02]  /*7d70*/  HADD2.F32 R84, -RZ, R163.reuse.H0_H0 ;  /* 0x200000a3ff547230 */ /* 0x100fe40000004100 */
[C---:B------:R-:W-:Y:S01]  /*7d80*/  FFMA R55, R81.reuse, R136, R55 ;  /* 0x0000008851377223 */ /* 0x040fe20000000037 */
[----:B------:R-:W-:Y:S01]  /*7d90*/  HADD2.F32 R85, -RZ, R163.H1_H1 ;  /* 0x300000a3ff557230 */ /* 0x000fe20000004100 */
[----:B------:R1:W-:Y:S01]  /*7da0*/  STS.128 [R204+0x6010], R4 ;  /* 0x00601004cc007388 */ /* 0x0003e20000000c00 */
[----:B------:R-:W-:Y:S01]  /*7db0*/  F2FP.SATFINITE.E4M3.F32.PACK_AB_MERGE_C R35, R36, R35, RZ ;  /* 0x000000232423723e */ /* 0x000fe200048070ff */
[C---:B------:R-:W-:Y:S01]  /*7dc0*/  FFMA R56, R81.reuse, R139, R56 ;  /* 0x0000008b51387223 */ /* 0x040fe20000000038 */
[----:B------:R-:W-:Y:S01]  /*7dd0*/  F2FP.SATFINITE.E4M3.F32.PACK_AB_MERGE_C R39, R40, R39, RZ ;  /* 0x000000272827723e */ /* 0x000fe200048070ff */
[C---:B------:R-:W-:Y:S01]  /*7de0*/  FFMA R57, R81.reuse, R82, R57 ;  /* 0x0000005251397223 */ /* 0x040fe20000000039 */
[----:B------:R-:W-:Y:S01]  /*7df0*/  F2FP.SATFINITE.E4M3.F32.PACK_AB_MERGE_C R43, R44, R43, RZ ;  /* 0x0000002b2c2b723e */ /* 0x000fe200048070ff */
[C---:B------:R-:W-:Y:S01]  /*7e00*/  FFMA R58, R81.reuse, R83, R58 ;  /* 0x00000053513a7223 */ /* 0x040fe2000000003a */
[C---:B------:R-:W-:Y:S01]  /*7e10*/  FFMA R59, R81.reuse, R84, R59 ;  /* 0x00000054513b7223 */ /* 0x040fe2000000003b */
[----:B------:R-:W-:Y:S01]  /*7e20*/  F2FP.SATFINITE.E4M3.F32.PACK_AB_MERGE_C R33, R34, R33, R35 ;  /* 0x000000212221723e */ /* 0x000fe20004807023 */
        /* <DEDUP_REMOVED lines=11> */
[----:B------:R-:W-:Y:S05]  /*7ee0*/  F2FP.SATFINITE.E4M3.F32.PACK_AB_MERGE_C R51, R58, R57, R59 ;  /* 0x000000393a33723e */ /* 0x000fea000480703b */
        /* <DEDUP_REMOVED lines=9> */
[----:B------:R-:W-:Y:S02]  /*7f80*/  UIADD3 UR8, UP0, UPT, UR52, 0x680, URZ ;  /* 0x0000068034087890 */ /* 0x000fe4000ff1e0ff */
[----:B------:R-:W-:Y:S02]  /*7f90*/  UIADD3 UR5, UPT, UPT, UR41, 0x40, URZ ;  /* 0x0000004029057890 */ /* 0x000fe4000fffe0ff */
[----:B------:R-:W-:Y:S02]  /*7fa0*/  UIADD3 UR4, UPT, UPT, UR49, 0x6200, URZ ;  /* 0x0000620031047890 */ /* 0x000fe4000fffe0ff */
[----:B------:R-:W-:Y:S01]  /*7fb0*/  UIADD3.X UR9, UPT, UPT, URZ, UR53, URZ, UP0, !UPT ;  /* 0x00000035ff097290 */ /* 0x000fe200087fe4ff */
[----:B------:R-:W-:Y:S01]  /*7fc0*/  UMOV UR6, UR42 ;  /* 0x0000002a00067c82 */ /* 0x000fe20008000000 */
[----:B------:R-:W-:Y:S07]  /*7fd0*/  UMOV UR7, UR36 ;  /* 0x0000002400077c82 */ /* 0x000fee0008000000 */
[----:B------:R2:W-:Y:S01]  /*7fe0*/  UTMASTG.3D [UR4], [UR8] ;  /* 0x00000004080073b5 */ /* 0x0005e20008010000 */
[----:B------:R0:W-:Y:S01]  /*7ff0*/  UTMACMDFLUSH ;  /* 0x00000000000079b7 */ /* 0x0001e20000000000 */
[----:B--2---:R-:W-:Y:S04]  /*8000*/  DEPBAR.LE SB0, 0x1 ;  /* 0x000080400000791a */ /* 0x004fe80000000000 */
.L_x_104:
[----:B------:R-:W-:Y:S05]  /*8010*/  BSYNC.RECONVERGENT B0 ;  /* 0x0000000000007941 */ /* 0x000fea0003800200 */
.L_x_103:
[----:B------:R-:W-:Y:S01]  /*8020*/  BAR.SYNC.DEFER_BLOCKING 0x1, 0x80 ;  /* 0x0042000000007b1d */ /* 0x000fe20000010000 */
[----:B------:R-:W-:Y:S01]  /*8030*/  ISETP.NE.AND P2, PT, R194, RZ, PT ;  /* 0x000000ffc200720c */ /* 0x000fe20003f45270 */
[----:B------:R-:W-:Y:S01]  /*8040*/  IMAD.IADD R20, R75, 0x1, R147 ;  /* 0x000000014b147824 */ /* 0x000fe200078e0293 */
[----:B------:R-:W-:Y:S01]  /*8050*/  ISETP.NE.AND P0, PT, R195, 0x2, PT ;  /* 0x00000002c300780c */ /* 0x000fe20003f05270 */
[----:B------:R-:W-:Y:S01]  /*8060*/  IMAD.IADD R21, R77, 0x1, R170 ;  /* 0x000000014d157824 */ /* 0x000fe200078e02aa */
[----:B------:R-:W-:Y:S02]  /*8070*/  ISETP.NE.AND P1, PT, R76, 0x4, PT ;  /* 0x000000044c00780c */ /* 0x000fe40003f25270 */
[----:B------:R-:W-:Y:S02]  /*8080*/  SEL R3, RZ, 0x1, P0 ;  /* 0x00000001ff037807 */ /* 0x000fe40000000000 */
[----:B------:R-:W-:Y:S02]  /*8090*/  SEL R0, RZ, 0x1, P1 ;  /* 0x00000001ff007807 */ /* 0x000fe40000800000 */
[----:B------:R-:W-:Y:S02]  /*80a0*/  LOP3.LUT R182, R182, R3, RZ, 0x3c, !PT ;  /* 0x00000003b6b67212 */ /* 0x000fe400078e3cff */
[----:B------:R-:W-:Y:S02]  /*80b0*/  LOP3.LUT R183, R183, R0, RZ, 0x3c, !PT ;  /* 0x00000000b7b77212 */ /* 0x000fe400078e3cff */
[----:B------:R-:W-:Y:S02]  /*80c0*/  @P2 R2UR UR36, R179 ;  /* 0x00000000b32422ca */ /* 0x000fe400000e0000 */
[----:B------:R-:W-:Y:S02]  /*80d0*/  SEL R195, R195, RZ, P0 ;  /* 0x000000ffc3c37207 */ /* 0x000fe40000000000 */
[----:B------:R-:W-:Y:S01]  /*80e0*/  SEL R76, R76, RZ, P1 ;  /* 0x000000ff4c4c7207 */ /* 0x000fe20000800000 */
[----:B------:R-:W-:Y:S10]  /*80f0*/  @P2 BRA `(.L_x_105) ;  /* 0xffffffc400bc2947 */ /* 0x000ff4000383ffff */
[----:B------:R-:W-:Y:S05]  /*8100*/  EXIT ;  /* 0x000000000000794d */ /* 0x000fea0003800000 */
.L_x_19:
[----:B--2---:R2:W1:Y:S02]  /*8110*/  SYNCS.PHASECHK.TRANS64.TRYWAIT P0, [R3+URZ+0xe0], R2 ;  /* 0x0000e002030075a7 */ /* 0x00446400080011ff */
[----:B-1----:R-:W-:Y:S05]  /*8120*/  @!P0 NANOSLEEP.SYNCS 0x989680 ;  /* 0x009896800000895d */ /* 0x002fea0003900000 */
[----:B------:R-:W1:Y:S02]  /*8130*/  @!P0 SYNCS.PHASECHK.TRANS64 P0, [R3+URZ+0xe0], R2 ;  /* 0x0000e002030085a7 */ /* 0x000e6400080010ff */
[----:B-1----:R-:W-:Y:S05]  /*8140*/  @!P0 BRA `(.L_x_19) ;  /* 0xfffffffc00f08947 */ /* 0x002fea000383ffff */
[----:B------:R-:W-:Y:S05]  /*8150*/  BRA `(.L_x_106) ;  /* 0xffffff9400107947 */ /* 0x000fea000383ffff */
.L_x_22:
[----:B-1----:R-:W-:-:S07]  /*8160*/  MOV R2, UR33 ;  /* 0x0000002100027c02 */ /* 0x002fce0008000f00 */
.L_x_107:
[----:B-1----:R1:W2:Y:S02]  /*8170*/  SYNCS.PHASECHK.TRANS64.TRYWAIT P0, [R2+URZ+0x20], R5 ;  /* 0x00002005020075a7 */ /* 0x0022a400080011ff */
[----:B--2---:R-:W-:Y:S05]  /*8180*/  @!P0 NANOSLEEP.SYNCS 0x989680 ;  /* 0x009896800000895d */ /* 0x004fea0003900000 */
[----:B------:R-:W2:Y:S02]  /*8190*/  @!P0 SYNCS.PHASECHK.TRANS64 P0, [R2+URZ+0x20], R5 ;  /* 0x00002005020085a7 */ /* 0x000ea400080010ff */
[----:B--2---:R-:W-:Y:S05]  /*81a0*/  @!P0 BRA `(.L_x_107) ;  /* 0xfffffffc00f08947 */ /* 0x004fea000383ffff */
[----:B------:R-:W-:Y:S05]  /*81b0*/  BRA `(.L_x_21) ;  /* 0xffffff9400607947 */ /* 0x000fea000383ffff */
.L_x_28:
[----:B-1----:R-:W-:-:S07]  /*81c0*/  MOV R2, UR17 ;  /* 0x0000001100027c02 */ /* 0x002fce0008000f00 */
.L_x_108:
[----:B-1----:R1:W2:Y:S02]  /*81d0*/  SYNCS.PHASECHK.TRANS64.TRYWAIT P0, [R2+URZ+0x20], R5 ;  /* 0x00002005020075a7 */ /* 0x0022a400080011ff */
[----:B--2---:R-:W-:Y:S05]  /*81e0*/  @!P0 NANOSLEEP.SYNCS 0x989680 ;  /* 0x009896800000895d */ /* 0x004fea0003900000 */
[----:B------:R-:W2:Y:S02]  /*81f0*/  @!P0 SYNCS.PHASECHK.TRANS64 P0, [R2+URZ+0x20], R5 ;  /* 0x00002005020085a7 */ /* 0x000ea400080010ff */
[----:B--2---:R-:W-:Y:S05]  /*8200*/  @!P0 BRA `(.L_x_108) ;  /* 0xfffffffc00f08947 */ /* 0x004fea000383ffff */
[----:B------:R-:W-:Y:S05]  /*8210*/  BRA `(.L_x_27) ;  /* 0xffffff9800047947 */ /* 0x000fea000383ffff */
.L_x_32:
[----:B-1----:R1:W2:Y:S02]  /*8220*/  SYNCS.PHASECHK.TRANS64.TRYWAIT P0, [R2+URZ+0x70], R3 ;  /* 0x00007003020075a7 */ /* 0x0022a400080011ff */
[----:B--2---:R-:W-:Y:S05]  /*8230*/  @!P0 NANOSLEEP.SYNCS 0x989680 ;  /* 0x009896800000895d */ /* 0x004fea0003900000 */
[----:B------:R-:W2:Y:S02]  /*8240*/  @!P0 SYNCS.PHASECHK.TRANS64 P0, [R2+URZ+0x70], R3 ;  /* 0x00007003020085a7 */ /* 0x000ea400080010ff */
[----:B--2---:R-:W-:Y:S05]  /*8250*/  @!P0 BRA `(.L_x_32) ;  /* 0xfffffffc00f08947 */ /* 0x004fea000383ffff */
[----:B------:R-:W-:Y:S05]  /*8260*/  BRA `(.L_x_109) ;  /* 0xffffff9800907947 */ /* 0x000fea000383ffff */
.L_x_36:
[----:B----4-:R-:W-:-:S07]  /*8270*/  MOV R0, UR5 ;  /* 0x0000000500007c02 */ /* 0x010fce0008000f00 */
.L_x_110:
[----:B-1----:R1:W2:Y:S02]  /*8280*/  SYNCS.PHASECHK.TRANS64.TRYWAIT P0, [R0+URZ], R3 ;  /* 0x00000003000075a7 */ /* 0x0022a400080011ff */
[----:B--2---:R-:W-:Y:S05]  /*8290*/  @!P0 NANOSLEEP.SYNCS 0x989680 ;  /* 0x009896800000895d */ /* 0x004fea0003900000 */
[----:B------:R-:W2:Y:S02]  /*82a0*/  @!P0 SYNCS.PHASECHK.TRANS64 P0, [R0+URZ], R3 ;  /* 0x00000003000085a7 */ /* 0x000ea400080010ff */
[----:B--2---:R-:W-:Y:S05]  /*82b0*/  @!P0 BRA `(.L_x_110) ;  /* 0xfffffffc00f08947 */ /* 0x004fea000383ffff */
[----:B------:R-:W-:Y:S05]  /*82c0*/  BRA `(.L_x_111) ;  /* 0xffffffa000007947 */ /* 0x000fea000383ffff */
.L_x_37:
[----:B----4-:R-:W-:-:S07]  /*82d0*/  MOV R0, UR5 ;  /* 0x0000000500007c02 */ /* 0x010fce0008000f00 */
.L_x_112:
[----:B-1----:R1:W2:Y:S02]  /*82e0*/  SYNCS.PHASECHK.TRANS64.TRYWAIT P0, [R0+URZ], R3 ;  /* 0x00000003000075a7 */ /* 0x0022a400080011ff */
[----:B--2---:R-:W-:Y:S05]  /*82f0*/  @!P0 NANOSLEEP.SYNCS 0x989680 ;  /* 0x009896800000895d */ /* 0x004fea0003900000 */
[----:B------:R-:W2:Y:S02]  /*8300*/  @!P0 SYNCS.PHASECHK.TRANS64 P0, [R0+URZ], R3 ;  /* 0x00000003000085a7 */ /* 0x000ea400080010ff */
[----:B--2---:R-:W-:Y:S05]  /*8310*/  @!P0 BRA `(.L_x_112) ;  /* 0xfffffffc00f08947 */ /* 0x004fea000383ffff */
[----:B------:R-:W-:Y:S05]  /*8320*/  BRA `(.L_x_113) ;  /* 0xffffffa0000c7947 */ /* 0x000fea000383ffff */
.L_x_38:
[----:B----4-:R-:W-:-:S07]  /*8330*/  MOV R0, UR5 ;  /* 0x0000000500007c02 */ /* 0x010fce0008000f00 */
.L_x_114:
[----:B-1----:R1:W2:Y:S02]  /*8340*/  SYNCS.PHASECHK.TRANS64.TRYWAIT P0, [R0+URZ], R3 ;  /* 0x00000003000075a7 */ /* 0x0022a400080011ff */
[----:B--2---:R-:W-:Y:S05]  /*8350*/  @!P0 NANOSLEEP.SYNCS 0x989680 ;  /* 0x009896800000895d */ /* 0x004fea0003900000 */
[----:B------:R-:W2:Y:S02]  /*8360*/  @!P0 SYNCS.PHASECHK.TRANS64 P0, [R0+URZ], R3 ;  /* 0x00000003000085a7 */ /* 0x000ea400080010ff */
[----:B--2---:R-:W-:Y:S05]  /*8370*/  @!P0 BRA `(.L_x_114) ;  /* 0xfffffffc00f08947 */ /* 0x004fea000383ffff */
[----:B------:R-:W-:Y:S05]  /*8380*/  BRA `(.L_x_115) ;  /* 0xffffffa000187947 */ /* 0x000fea000383ffff */
.L_x_41:
[----:B-1----:R1:W2:Y:S02]  /*8390*/  SYNCS.PHASECHK.TRANS64.TRYWAIT P0, [R0+URZ+0xd0], R5 ;  /* 0x0000d005000075a7 */ /* 0x0022a400080011ff */
[----:B--2---:R-:W-:Y:S05]  /*83a0*/  @!P0 NANOSLEEP.SYNCS 0x989680 ;  /* 0x009896800000895d */ /* 0x004fea0003900000 */
[----:B------:R-:W2:Y:S02]  /*83b0*/  @!P0 SYNCS.PHASECHK.TRANS64 P0, [R0+URZ+0xd0], R5 ;  /* 0x0000d005000085a7 */ /* 0x000ea400080010ff */
[----:B--2---:R-:W-:Y:S05]  /*83c0*/  @!P0 BRA `(.L_x_41) ;  /* 0xfffffffc00f08947 */ /* 0x004fea000383ffff */
[----:B------:R-:W-:Y:S05]  /*83d0*/  BRA `(.L_x_116) ;  /* 0xffffffa000747947 */ /* 0x000fea000383ffff */
.L_x_42:
[----:B------:R-:W-:-:S07]  /*83e0*/  MOV R0, UR5 ;  /* 0x0000000500007c02 */ /* 0x000fce0008000f00 */
.L_x_117:
[----:B-1----:R1:W2:Y:S02]  /*83f0*/  SYNCS.PHASECHK.TRANS64.TRYWAIT P0, [R0+URZ+0x80], R5 ;  /* 0x00008005000075a7 */ /* 0x0022a400080011ff */
[----:B--2---:R-:W-:Y:S05]  /*8400*/  @!P0 NANOSLEEP.SYNCS 0x989680 ;  /* 0x009896800000895d */ /* 0x004fea0003900000 */
[----:B------:R-:W2:Y:S02]  /*8410*/  @!P0 SYNCS.PHASECHK.TRANS64 P0, [R0+URZ+0x80], R5 ;  /* 0x00008005000085a7 */ /* 0x000ea400080010ff */
[----:B--2---:R-:W-:Y:S05]  /*8420*/  @!P0 BRA `(.L_x_117) ;  /* 0xfffffffc00f08947 */ /* 0x004fea000383ffff */
[----:B------:R-:W-:Y:S05]  /*8430*/  BRA `(.L_x_118) ;  /* 0xffffffa000847947 */ /* 0x000fea000383ffff */
.L_x_43:
[----:B-1----:R1:W2:Y:S02]  /*8440*/  SYNCS.PHASECHK.TRANS64.TRYWAIT P1, [R0+URZ+0x70], R5 ;  /* 0x00007005000075a7 */ /* 0x0022a400080211ff */
[----:B--2---:R-:W-:Y:S05]  /*8450*/  @!P1 NANOSLEEP.SYNCS 0x989680 ;  /* 0x009896800000995d */ /* 0x004fea0003900000 */
[----:B------:R-:W2:Y:S02]  /*8460*/  @!P1 SYNCS.PHASECHK.TRANS64 P1, [R0+URZ+0x70], R5 ;  /* 0x00007005000095a7 */ /* 0x000ea400080210ff */
[----:B--2---:R-:W-:Y:S05]  /*8470*/  @!P1 BRA `(.L_x_43) ;  /* 0xfffffffc00f09947 */ /* 0x004fea000383ffff */
[----:B------:R-:W-:Y:S05]  /*8480*/  BRA `(.L_x_119) ;  /* 0xffffffa000b47947 */ /* 0x000fea000383ffff */
.L_x_46:
[----:B------:R-:W-:-:S07]  /*8490*/  MOV R0, UR5 ;  /* 0x0000000500007c02 */ /* 0x000fce0008000f00 */
.L_x_120:
[----:B-1----:R1:W2:Y:S02]  /*84a0*/  SYNCS.PHASECHK.TRANS64.TRYWAIT P0, [R0+URZ+0x80], R3 ;  /* 0x00008003000075a7 */ /* 0x0022a400080011ff */
[----:B--2---:R-:W-:Y:S05]  /*84b0*/  @!P0 NANOSLEEP.SYNCS 0x989680 ;  /* 0x009896800000895d */ /* 0x004fea0003900000 */
[----:B------:R-:W2:Y:S02]  /*84c0*/  @!P0 SYNCS.PHASECHK.TRANS64 P0, [R0+URZ+0x80], R3 ;  /* 0x00008003000085a7 */ /* 0x000ea400080010ff */
[----:B--2---:R-:W-:Y:S05]  /*84d0*/  @!P0 BRA `(.L_x_120) ;  /* 0xfffffffc00f08947 */ /* 0x004fea000383ffff */
[----:B------:R-:W-:Y:S05]  /*84e0*/  BRA `(.L_x_45) ;  /* 0xffffffa400087947 */ /* 0x000fea000383ffff */
.L_x_53:
[----:B-1----:R1:W2:Y:S02]  /*84f0*/  SYNCS.PHASECHK.TRANS64.TRYWAIT P1, [R0+URZ+0x70], R5 ;  /* 0x00007005000075a7 */ /* 0x0022a400080211ff */
[----:B--2---:R-:W-:Y:S05]  /*8500*/  @!P1 NANOSLEEP.SYNCS 0x989680 ;  /* 0x009896800000995d */ /* 0x004fea0003900000 */
[----:B------:R-:W2:Y:S02]  /*8510*/  @!P1 SYNCS.PHASECHK.TRANS64 P1, [R0+URZ+0x70], R5 ;  /* 0x00007005000095a7 */ /* 0x000ea400080210ff */
[----:B--2---:R-:W-:Y:S05]  /*8520*/  @!P1 BRA `(.L_x_53) ;  /* 0xfffffffc00f09947 */ /* 0x004fea000383ffff */
[----:B------:R-:W-:Y:S05]  /*8530*/  BRA `(.L_x_121) ;  /* 0xffffffa800687947 */ /* 0x000fea000383ffff */
.L_x_54:
[----:B------:R-:W-:-:S07]  /*8540*/  MOV R3, UR8 ;  /* 0x0000000800037c02 */ /* 0x000fce0008000f00 */
.L_x_122:
[----:B-1----:R1:W2:Y:S02]  /*8550*/  SYNCS.PHASECHK.TRANS64.TRYWAIT P0, [R3+URZ+0xb0], R0 ;  /* 0x0000b000030075a7 */ /* 0x0022a400080011ff */
[----:B--2---:R-:W-:Y:S05]  /*8560*/  @!P0 NANOSLEEP.SYNCS 0x989680 ;  /* 0x009896800000895d */ /* 0x004fea0003900000 */
[----:B------:R-:W2:Y:S02]  /*8570*/  @!P0 SYNCS.PHASECHK.TRANS64 P0, [R3+URZ+0xb0], R0 ;  /* 0x0000b000030085a7 */ /* 0x000ea400080010ff */
[----:B--2---:R-:W-:Y:S05]  /*8580*/  @!P0 BRA `(.L_x_122) ;  /* 0xfffffffc00f08947 */ /* 0x004fea000383ffff */
[----:B------:R-:W-:Y:S05]  /*8590*/  BRA `(.L_x_123) ;  /* 0xffffffa800a07947 */ /* 0x000fea000383ffff */
.L_x_57:
[----:B------:R-:W-:Y:S07]  /*85a0*/  MOV R0, UR7 ;  /* 0x0000000700007c02 */ /* 0x000fee0008000f00 */
.L_x_124:
[----:B-1----:R1:W2:Y:S02]  /*85b0*/  SYNCS.PHASECHK.TRANS64.TRYWAIT P0, [R0+URZ], R3 ;  /* 0x00000003000075a7 */ /* 0x0022a400080011ff */
[----:B--2---:R-:W-:Y:S05]  /*85c0*/  @!P0 NANOSLEEP.SYNCS 0x989680 ;  /* 0x009896800000895d */ /* 0x004fea0003900000 */
[----:B------:R-:W2:Y:S02]  /*85d0*/  @!P0 SYNCS.PHASECHK.TRANS64 P0, [R0+URZ], R3 ;  /* 0x00000003000085a7 */ /* 0x000ea400080010ff */
[----:B--2---:R-:W-:Y:S05]  /*85e0*/  @!P0 BRA `(.L_x_124) ;  /* 0xfffffffc00f08947 */ /* 0x004fea000383ffff */
[----:B------:R-:W-:Y:S05]  /*85f0*/  BRA `(.L_x_56) ;  /* 0xffffffa800bc7947 */ /* 0x000fea000383ffff */
.L_x_60:
[----:B------:R-:W-:-:S07]  /*8600*/  MOV R0, UR5 ;  /* 0x0000000500007c02 */ /* 0x000fce0008000f00 */
.L_x_125:
[----:B--2---:R2:W3:Y:S02]  /*8610*/  SYNCS.PHASECHK.TRANS64.TRYWAIT P0, [R0+URZ], R3 ;  /* 0x00000003000075a7 */ /* 0x0044e400080011ff */
[----:B---3--:R-:W-:Y:S05]  /*8620*/  @!P0 NANOSLEEP.SYNCS 0x989680 ;  /* 0x009896800000895d */ /* 0x008fea0003900000 */
[----:B------:R-:W3:Y:S02]  /*8630*/  @!P0 SYNCS.PHASECHK.TRANS64 P0, [R0+URZ], R3 ;  /* 0x00000003000085a7 */ /* 0x000ee400080010ff */
[----:B---3--:R-:W-:Y:S05]  /*8640*/  @!P0 BRA `(.L_x_125) ;  /* 0xfffffffc00f08947 */ /* 0x008fea000383ffff */
[----:B------:R-:W-:Y:S05]  /*8650*/  BRA `(.L_x_126) ;  /* 0xffffffac00707947 */ /* 0x000fea000383ffff */
.L_x_61:
[----:B------:R-:W-:-:S07]  /*8660*/  MOV R0, UR5 ;  /* 0x0000000500007c02 */ /* 0x000fce0008000f00 */
.L_x_127:
[----:B-1----:R1:W2:Y:S02]  /*8670*/  SYNCS.PHASECHK.TRANS64.TRYWAIT P0, [R0+URZ], R3 ;  /* 0x00000003000075a7 */ /* 0x0022a400080011ff */
[----:B--2---:R-:W-:Y:S05]  /*8680*/  @!P0 NANOSLEEP.SYNCS 0x989680 ;  /* 0x009896800000895d */ /* 0x004fea0003900000 */
[----:B------:R-:W2:Y:S02]  /*8690*/  @!P0 SYNCS.PHASECHK.TRANS64 P0, [R0+URZ], R3 ;  /* 0x00000003000085a7 */ /* 0x000ea400080010ff */
[----:B--2---:R-:W-:Y:S05]  /*86a0*/  @!P0 BRA `(.L_x_127) ;  /* 0xfffffffc00f08947 */ /* 0x004fea000383ffff */
[----:B------:R-:W-:Y:S05]  /*86b0*/  BRA `(.L_x_128) ;  /* 0xffffffac007c7947 */ /* 0x000fea000383ffff */
.L_x_62:
[----:B------:R-:W-:-:S07]  /*86c0*/  MOV R0, UR5 ;  /* 0x0000000500007c02 */ /* 0x000fce0008000f00 */
.L_x_129:
[----:B-1----:R1:W2:Y:S02]  /*86d0*/  SYNCS.PHASECHK.TRANS64.TRYWAIT P0, [R0+URZ], R3 ;  /* 0x00000003000075a7 */ /* 0x0022a400080011ff */
[----:B--2---:R-:W-:Y:S05]  /*86e0*/  @!P0 NANOSLEEP.SYNCS 0x989680 ;  /* 0x009896800000895d */ /* 0x004fea0003900000 */
[----:B------:R-:W2:Y:S02]  /*86f0*/  @!P0 SYNCS.PHASECHK.TRANS64 P0, [R0+URZ], R3 ;  /* 0x00000003000085a7 */ /* 0x000ea400080010ff */
[----:B--2---:R-:W-:Y:S05]  /*8700*/  @!P0 BRA `(.L_x_129) ;  /* 0xfffffffc00f08947 */ /* 0x004fea000383ffff */
[----:B------:R-:W-:Y:S05]  /*8710*/  BRA `(.L_x_130) ;  /* 0xffffffac00887947 */ /* 0x000fea000383ffff */
.L_x_63:
[----:B------:R-:W-:-:S07]  /*8720*/  MOV R0, UR7 ;  /* 0x0000000700007c02 */ /* 0x000fce0008000f00 */
.L_x_131:
[----:B-1----:R1:W2:Y:S02]  /*8730*/  SYNCS.PHASECHK.TRANS64.TRYWAIT P0, [R0+URZ], R3 ;  /* 0x00000003000075a7 */ /* 0x0022a400080011ff */
[----:B--2---:R-:W-:Y:S05]  /*8740*/  @!P0 NANOSLEEP.SYNCS 0x989680 ;  /* 0x009896800000895d */ /* 0x004fea0003900000 */
[----:B------:R-:W2:Y:S02]  /*8750*/  @!P0 SYNCS.PHASECHK.TRANS64 P0, [R0+URZ], R3 ;  /* 0x00000003000085a7 */ /* 0x000ea400080010ff */
[----:B--2---:R-:W-:Y:S05]  /*8760*/  @!P0 BRA `(.L_x_131) ;  /* 0xfffffffc00f08947 */ /* 0x004fea000383ffff */
[----:B------:R-:W-:Y:S05]  /*8770*/  BRA `(.L_x_132) ;  /* 0xffffffac00947947 */ /* 0x000fea000383ffff */
.L_x_68:
[----:B--2---:R2:W3:Y:S02]  /*8780*/  SYNCS.PHASECHK.TRANS64.TRYWAIT P0, [R0+URZ+0x70], R3 ;  /* 0x00007003000075a7 */ /* 0x0044e400080011ff */
[----:B---3--:R-:W-:Y:S05]  /*8790*/  @!P0 NANOSLEEP.SYNCS 0x989680 ;  /* 0x009896800000895d */ /* 0x008fea0003900000 */
[----:B------:R-:W3:Y:S02]  /*87a0*/  @!P0 SYNCS.PHASECHK.TRANS64 P0, [R0+URZ+0x70], R3 ;  /* 0x00007003000085a7 */ /* 0x000ee400080010ff */
[----:B---3--:R-:W-:Y:S05]  /*87b0*/  @!P0 BRA `(.L_x_68) ;  /* 0xfffffffc00f08947 */ /* 0x008fea000383ffff */
[----:B------:R-:W-:Y:S05]  /*87c0*/  BRA `(.L_x_133) ;  /* 0xffffffb000987947 */ /* 0x000fea000383ffff */
.L_x_71:
[----:B------:R-:W-:Y:S07]  /*87d0*/  MOV R0, UR7 ;  /* 0x0000000700007c02 */ /* 0x000fee0008000f00 */
.L_x_134:
[----:B--2---:R2:W3:Y:S02]  /*87e0*/  SYNCS.PHASECHK.TRANS64.TRYWAIT P0, [R0+URZ+0x68], R3 ;  /* 0x00006803000075a7 */ /* 0x0044e400080011ff */
[----:B---3--:R-:W-:Y:S05]  /*87f0*/  @!P0 NANOSLEEP.SYNCS 0x989680 ;  /* 0x009896800000895d */ /* 0x008fea0003900000 */
[----:B------:R-:W3:Y:S02]  /*8800*/  @!P0 SYNCS.PHASECHK.TRANS64 P0, [R0+URZ+0x68], R3 ;  /* 0x00006803000085a7 */ /* 0x000ee400080010ff */
[----:B---3--:R-:W-:Y:S05]  /*8810*/  @!P0 BRA `(.L_x_134) ;  /* 0xfffffffc00f08947 */ /* 0x008fea000383ffff */
[----:B------:R-:W-:Y:S05]  /*8820*/  BRA `(.L_x_70) ;  /* 0xffffffb400787947 */ /* 0x000fea000383ffff */
.L_x_74:
[----:B--2---:R-:W-:Y:S07]  /*8830*/  MOV R3, UR7 ;  /* 0x0000000700037c02 */ /* 0x004fee0008000f00 */
.L_x_135:
[----:B-1----:R1:W2:Y:S02]  /*8840*/  SYNCS.PHASECHK.TRANS64.TRYWAIT P0, [R3+URZ+0x50], R12 ;  /* 0x0000500c030075a7 */ /* 0x0022a400080011ff */
[----:B--2---:R-:W-:Y:S05]  /*8850*/  @!P0 NANOSLEEP.SYNCS 0x989680 ;  /* 0x009896800000895d */ /* 0x004fea0003900000 */
[----:B------:R-:W2:Y:S02]  /*8860*/  @!P0 SYNCS.PHASECHK.TRANS64 P0, [R3+URZ+0x50], R12 ;  /* 0x0000500c030085a7 */ /* 0x000ea400080010ff */
[----:B--2---:R-:W-:Y:S05]  /*8870*/  @!P0 BRA `(.L_x_135) ;  /* 0xfffffffc00f08947 */ /* 0x004fea000383ffff */
[----:B------:R-:W-:Y:S05]  /*8880*/  BRA `(.L_x_136) ;  /* 0xffffffb400f07947 */ /* 0x000fea000383ffff */
.L_x_75:
[----:B------:R-:W-:Y:S07]  /*8890*/  MOV R3, UR7 ;  /* 0x0000000700037c02 */ /* 0x000fee0008000f00 */
.L_x_137:
[----:B-1----:R1:W2:Y:S02]  /*88a0*/  SYNCS.PHASECHK.TRANS64.TRYWAIT P0, [R3+URZ+0x58], R12 ;  /* 0x0000580c030075a7 */ /* 0x0022a400080011ff */
[----:B--2---:R-:W-:Y:S05]  /*88b0*/  @!P0 NANOSLEEP.SYNCS 0x989680 ;  /* 0x009896800000895d */ /* 0x004fea0003900000 */
[----:B------:R-:W2:Y:S02]  /*88c0*/  @!P0 SYNCS.PHASECHK.TRANS64 P0, [R3+URZ+0x58], R12 ;  /* 0x0000580c030085a7 */ /* 0x000ea400080010ff */
[----:B--2---:R-:W-:Y:S05]  /*88d0*/  @!P0 BRA `(.L_x_137) ;  /* 0xfffffffc00f08947 */ /* 0x004fea000383ffff */
[----:B------:R-:W-:Y:S05]  /*88e0*/  BRA `(.L_x_138) ;  /* 0xffffffb800707947 */ /* 0x000fea000383ffff */
.L_x_77:
[----:B------:R-:W-:-:S07]  /*88f0*/  MOV R0, UR7 ;  /* 0x0000000700007c02 */ /* 0x000fce0008000f00 */
.L_x_139:
[----:B-1----:R1:W3:Y:S02]  /*8900*/  SYNCS.PHASECHK.TRANS64.TRYWAIT P0, [R0+URZ+0x50], R3 ;  /* 0x00005003000075a7 */ /* 0x0022e400080011ff */
[----:B---3--:R-:W-:Y:S05]  /*8910*/  @!P0 NANOSLEEP.SYNCS 0x989680 ;  /* 0x009896800000895d */ /* 0x008fea0003900000 */
[----:B------:R-:W3:Y:S02]  /*8920*/  @!P0 SYNCS.PHASECHK.TRANS64 P0, [R0+URZ+0x50], R3 ;  /* 0x00005003000085a7 */ /* 0x000ee400080010ff */
[----:B---3--:R-:W-:Y:S05]  /*8930*/  @!P0 BRA `(.L_x_139) ;  /* 0xfffffffc00f08947 */ /* 0x008fea000383ffff */
[----:B------:R-:W-:Y:S05]  /*8940*/  BRA `(.L_x_140) ;  /* 0xffffffb800e07947 */ /* 0x000fea000383ffff */
.L_x_79:
[----:B--2---:R2:W4:Y:S02]  /*8950*/  SYNCS.PHASECHK.TRANS64.TRYWAIT P0, [R0+URZ+0x70], R3 ;  /* 0x00007003000075a7 */ /* 0x00452400080011ff */
[----:B----4-:R-:W-:Y:S05]  /*8960*/  @!P0 NANOSLEEP.SYNCS 0x989680 ;  /* 0x009896800000895d */ /* 0x010fea0003900000 */
[----:B------:R-:W4:Y:S02]  /*8970*/  @!P0 SYNCS.PHASECHK.TRANS64 P0, [R0+URZ+0x70], R3 ;  /* 0x00007003000085a7 */ /* 0x000f2400080010ff */
[----:B----4-:R-:W-:Y:S05]  /*8980*/  @!P0 BRA `(.L_x_79) ;  /* 0xfffffffc00f08947 */ /* 0x010fea000383ffff */
[----:B------:R-:W-:Y:S05]  /*8990*/  BRA `(.L_x_141) ;  /* 0xffffffbc00a87947 */ /* 0x000fea000383ffff */
.L_x_90:
[----:B-1----:R1:W3:Y:S02]  /*89a0*/  SYNCS.PHASECHK.TRANS64.TRYWAIT P1, [R3+URZ+0x40], R0 ;  /* 0x00004000030075a7 */ /* 0x0022e400080211ff */
[----:B---3--:R-:W-:Y:S05]  /*89b0*/  @!P1 NANOSLEEP.SYNCS 0x989680 ;  /* 0x009896800000995d */ /* 0x008fea0003900000 */
[----:B------:R-:W3:Y:S02]  /*89c0*/  @!P1 SYNCS.PHASECHK.TRANS64 P1, [R3+URZ+0x40], R0 ;  /* 0x00004000030095a7 */ /* 0x000ee400080210ff */
[----:B---3--:R-:W-:Y:S05]  /*89d0*/  @!P1 BRA `(.L_x_90) ;  /* 0xfffffffc00f09947 */ /* 0x008fea000383ffff */
[----:B------:R-:W-:Y:S05]  /*89e0*/  BRA `(.L_x_89) ;  /* 0xffffffc800cc7947 */ /* 0x000fea000383ffff */
.L_x_92:
[----:B-1----:R1:W4:Y:S02]  /*89f0*/  SYNCS.PHASECHK.TRANS64.TRYWAIT P0, [R207+URZ+0x90], R2 ;  /* 0x00009002cf0075a7 */ /* 0x00232400080011ff */
[----:B----4-:R-:W-:Y:S05]  /*8a00*/  @!P0 NANOSLEEP.SYNCS 0x989680 ;  /* 0x009896800000895d */ /* 0x010fea0003900000 */
[----:B------:R-:W4:Y:S02]  /*8a10*/  @!P0 SYNCS.PHASECHK.TRANS64 P0, [R207+URZ+0x90], R2 ;  /* 0x00009002cf0085a7 */ /* 0x000f2400080010ff */
[----:B----4-:R-:W-:Y:S05]  /*8a20*/  @!P0 BRA `(.L_x_92) ;  /* 0xfffffffc00f08947 */ /* 0x010fea000383ffff */
[----:B------:R-:W-:Y:S05]  /*8a30*/  BRA `(.L_x_91) ;  /* 0xffffffcc00287947 */ /* 0x000fea000383ffff */
.L_x_101:
[----:B--2---:R2:W3:Y:S02]  /*8a40*/  SYNCS.PHASECHK.TRANS64.TRYWAIT P0, [R210+URZ+0x40], R3 ;  /* 0x00004003d20075a7 */ /* 0x0044e400080011ff */
[----:B---3--:R-:W-:Y:S05]  /*8a50*/  @!P0 NANOSLEEP.SYNCS 0x989680 ;  /* 0x009896800000895d */ /* 0x008fea0003900000 */
[----:B------:R-:W3:Y:S02]  /*8a60*/  @!P0 SYNCS.PHASECHK.TRANS64 P0, [R210+URZ+0x40], R3 ;  /* 0x00004003d20085a7 */ /* 0x000ee400080010ff */
[----:B---3--:R-:W-:Y:S05]  /*8a70*/  @!P0 BRA `(.L_x_101) ;  /* 0xfffffffc00f08947 */ /* 0x008fea000383ffff */
[----:B------:R-:W-:Y:S05]  /*8a80*/  BRA `(.L_x_100) ;  /* 0xffffffe000347947 */ /* 0x000fea000383ffff */
        .weak           $__internal_0_$__cuda_sm10x_tcgen05_guardrail_trap_col_being_dealloced_not_returned_by_alloc
        .type           $__internal_0_$__cuda_sm10x_tcgen05_guardrail_trap_col_being_dealloced_not_returned_by_alloc,@function
        .size           $__internal_0_$__cuda_sm10x_tcgen05_guardrail_trap_col_being_dealloced_not_returned_by_alloc,($__internal_1_$__cuda_sm10x_tcgen05_guardrail_trap_phase_invalid_during_alloc - $__internal_0_$__cuda_sm10x_tcgen05_guardrail_trap_col_being_dealloced_not_returned_by_alloc)
$__internal_0_$__cuda_sm10x_tcgen05_guardrail_trap_col_being_dealloced_not_returned_by_alloc:
[----:B------:R-:W-:Y:S05]  /*8a90*/  BPT.TRAP 0x1 ;  /* 0x000000040000795c */ /* 0x000fea0000300000 */
[----:B------:R-:W-:-:S04]  /*8aa0*/  HFMA2 R3, -RZ, RZ, 0, 0 ;  /* 0x00000000ff037431 */ /* 0x000fc800000001ff */
[----:B------:R-:W-:Y:S05]  /*8ab0*/  RET.REL.NODEC R2 `(_ZN7cutlass13device_kernelINS_4gemm6kernel13GemmUniversalIN4cute5tupleIJiiiiEEENS1_10collective13CollectiveMmaINS1_35MainloopSm100TmaUmmaWarpSpecializedILi4ELi2ELi4ENS5_IJNS4_1CILi1EEESB_SB_EEEEENS5_IJNSA_ILi128EEESE_NSA_ILi64EEEEEENS_12float_e4m3_tENS5_IJlSB_lEEESH_SI_NS4_8TiledMMAINS4_8MMA_AtomIJNS4_10MMA_TraitsINS4_19SM100_MMA_F8F6F4_SSEJSH_SH_fSE_SE_NS4_17integral_constantINS4_4UMMA5MajorELSP_0EEESQ_NSN_INSO_7ScaleInELSR_0EEESS_EEEEEENS4_6LayoutISC_NS5_IJNSA_ILi0EEESW_SW_EEEEENS5_IJNS4_10UnderscoreESZ_SZ_EEEEENS4_13SM90_TMA_LOADENS4_14ComposedLayoutINS4_7SwizzleILi2ELi4ELi3EEENS4_18smem_ptr_flag_bitsILi8EEENSV_INS5_IJNSA_ILi8EEESF_EEENS5_IJSF_SB_EEEEEEEvNS4_8identityES12_S1C_vS1D_EENS_8epilogue10collective18CollectiveEpilogueINS1F_23Sm100TmaWarpSpecializedILi2ELi2ELi64ELb0ELb0EEEJSG_NS5_IJNSV_ISE_SB_EENSV_ISF_SB_EEEEESH_SI_SH_SI_NS1F_6fusion15FusionCallbacksIS1J_NS1N_17LinearCombinationISH_fSH_fLNS_15FloatRoundStyleE2EEESG_S1M_JEEENS4_5SM1004TMEM4LOAD26SM100_TMEM_LOAD_32dp32b64xES12_S1C_NS4_39AutoVectorizingCopyWithAssumedAlignmentILi128EEENS4_14SM90_TMA_STOREES1C_S1Y_S1Y_EEEvvEEEEvNT_6ParamsE) ;  /* 0xffffff7402507950 */ /* 0x000fea0003c3ffff */
        .weak           $__internal_1_$__cuda_sm10x_tcgen05_guardrail_trap_phase_invalid_during_alloc
        .type           $__internal_1_$__cuda_sm10x_tcgen05_guardrail_trap_phase_invalid_during_alloc,@function
        .size           $__internal_1_$__cuda_sm10x_tcgen05_guardrail_trap_phase_invalid_during_alloc,($__internal_2_$__cuda_sm10x_tcgen05_guardrail_trap_unallocated_columns_being_dealloced - $__internal_1_$__cuda_sm10x_tcgen05_guardrail_trap_phase_invalid_during_alloc)
$__internal_1_$__cuda_sm10x_tcgen05_guardrail_trap_phase_invalid_during_alloc:
[----:B------:R-:W-:Y:S05]  /*8ac0*/  BPT.TRAP 0x1 ;  /* 0x000000040000795c */ /* 0x000fea0000300000 */
[----:B------:R-:W-:-:S04]  /*8ad0*/  MOV R3, 0x0 ;  /* 0x0000000000037802 */ /* 0x000fc80000000f00 */
[----:B------:R-:W-:Y:S05]  /*8ae0*/  RET.REL.NODEC R2 `(_ZN7cutlass13device_kernelINS_4gemm6kernel13GemmUniversalIN4cute5tupleIJiiiiEEENS1_10collective13CollectiveMmaINS1_35MainloopSm100TmaUmmaWarpSpecializedILi4ELi2ELi4ENS5_IJNS4_1CILi1EEESB_SB_EEEEENS5_IJNSA_ILi128EEESE_NSA_ILi64EEEEEENS_12float_e4m3_tENS5_IJlSB_lEEESH_SI_NS4_8TiledMMAINS4_8MMA_AtomIJNS4_10MMA_TraitsINS4_19SM100_MMA_F8F6F4_SSEJSH_SH_fSE_SE_NS4_17integral_constantINS4_4UMMA5MajorELSP_0EEESQ_NSN_INSO_7ScaleInELSR_0EEESS_EEEEEENS4_6LayoutISC_NS5_IJNSA_ILi0EEESW_SW_EEEEENS5_IJNS4_10UnderscoreESZ_SZ_EEEEENS4_13SM90_TMA_LOADENS4_14ComposedLayoutINS4_7SwizzleILi2ELi4ELi3EEENS4_18smem_ptr_flag_bitsILi8EEENSV_INS5_IJNSA_ILi8EEESF_EEENS5_IJSF_SB_EEEEEEEvNS4_8identityES12_S1C_vS1D_EENS_8epilogue10collective18CollectiveEpilogueINS1F_23Sm100TmaWarpSpecializedILi2ELi2ELi64ELb0ELb0EEEJSG_NS5_IJNSV_ISE_SB_EENSV_ISF_SB_EEEEESH_SI_SH_SI_NS1F_6fusion15FusionCallbacksIS1J_NS1N_17LinearCombinationISH_fSH_fLNS_15FloatRoundStyleE2EEESG_S1M_JEEENS4_5SM1004TMEM4LOAD26SM100_TMEM_LOAD_32dp32b64xES12_S1C_NS4_39AutoVectorizingCopyWithAssumedAlignmentILi128EEENS4_14SM90_TMA_STOREES1C_S1Y_S1Y_EEEvvEEEEvNT_6ParamsE) ;  /* 0xffffff7402447950 */ /* 0x000fea0003c3ffff */
        .weak           $__internal_2_$__cuda_sm10x_tcgen05_guardrail_trap_unallocated_columns_being_dealloced
        .type           $__internal_2_$__cuda_sm10x_tcgen05_guardrail_trap_unallocated_columns_being_dealloced,@function
        .size           $__internal_2_$__cuda_sm10x_tcgen05_guardrail_trap_unallocated_columns_being_dealloced,(.L_x_143 - $__internal_2_$__cuda_sm10x_tcgen05_guardrail_trap_unallocated_columns_being_dealloced)
$__internal_2_$__cuda_sm10x_tcgen05_guardrail_trap_unallocated_columns_being_dealloced:
[----:B------:R-:W-:Y:S05]  /*8af0*/  BPT.TRAP 0x1 ;  /* 0x000000040000795c */ /* 0x000fea0000300000 */
[----:B------:R-:W-:-:S04]  /*8b00*/  HFMA2 R3, -RZ, RZ, 0, 0 ;  /* 0x00000000ff037431 */ /* 0x000fc800000001ff */
[----:B------:R-:W-:Y:S05]  /*8b10*/  RET.REL.NODEC R2 `(_ZN7cutlass13device_kernelINS_4gemm6kernel13GemmUniversalIN4cute5tupleIJiiiiEEENS1_10collective13CollectiveMmaINS1_35MainloopSm100TmaUmmaWarpSpecializedILi4ELi2ELi4ENS5_IJNS4_1CILi1EEESB_SB_EEEEENS5_IJNSA_ILi128EEESE_NSA_ILi64EEEEEENS_12float_e4m3_tENS5_IJlSB_lEEESH_SI_NS4_8TiledMMAINS4_8MMA_AtomIJNS4_10MMA_TraitsINS4_19SM100_MMA_F8F6F4_SSEJSH_SH_fSE_SE_NS4_17integral_constantINS4_4UMMA5MajorELSP_0EEESQ_NSN_INSO_7ScaleInELSR_0EEESS_EEEEEENS4_6LayoutISC_NS5_IJNSA_ILi0EEESW_SW_EEEEENS5_IJNS4_10UnderscoreESZ_SZ_EEEEENS4_13SM90_TMA_LOADENS4_14ComposedLayoutINS4_7SwizzleILi2ELi4ELi3EEENS4_18smem_ptr_flag_bitsILi8EEENSV_INS5_IJNSA_ILi8EEESF_EEENS5_IJSF_SB_EEEEEEEvNS4_8identityES12_S1C_vS1D_EENS_8epilogue10collective18CollectiveEpilogueINS1F_23Sm100TmaWarpSpecializedILi2ELi2ELi64ELb0ELb0EEEJSG_NS5_IJNSV_ISE_SB_EENSV_ISF_SB_EEEEESH_SI_SH_SI_NS1F_6fusion15FusionCallbacksIS1J_NS1N_17LinearCombinationISH_fSH_fLNS_15FloatRoundStyleE2EEESG_S1M_JEEENS4_5SM1004TMEM4LOAD26SM100_TMEM_LOAD_32dp32b64xES12_S1C_NS4_39AutoVectorizingCopyWithAssumedAlignmentILi128EEENS4_14SM90_TMA_STOREES1C_S1Y_S1Y_EEEvvEEEEvNT_6ParamsE) ;  /* 0xffffff7402387950 */ /* 0x000fea0003c3ffff */
.L_x_142:
[----:B------:R-:W-:-:S00]  /*8b20*/  BRA `(.L_x_142) ;  /* 0xfffffffc00fc7947 */ /* 0x000fc0000383ffff */
[----:B------:R-:W-:-:S00]  /*8b30*/  NOP ;  /* 0x0000000000007918 */ /* 0x000fc00000000000 */
        /* <DEDUP_REMOVED lines=12> */
.L_x_143:


//--------------------- .nv.global.init           --------------------------
	.section	.nv.global.init,"aw",@progbits
.nv.global.init:
	.type		$str$27,@object
	.size		$str$27,($str$28 - $str$27)
$str$27:
        /*0000*/ 	.byte	0x28, 0x61, 0x64, 0x64, 0x72, 0x65, 0x73, 0x73, 0x20, 0x26, 0x20, 0x6d, 0x61, 0x73, 0x6b, 0x29
        /*0010*/ 	.byte	0x20, 0x3d, 0x3d, 0x20, 0x30, 0x00
	.type		$str$28,@object
	.size		$str$28,($str$26 - $str$28)
$str$28:
        /*0016*/ 	.byte	0x2f, 0x74, 0x6d, 0x70, 0x2f, 0x63, 0x75, 0x74, 0x6c, 0x61, 0x73, 0x73, 0x5f, 0x73, 0x77, 0x65
        /*0026*/ 	.byte	0x65, 0x70, 0x5f, 0x73, 0x72, 0x63, 0x2f, 0x69, 0x6e, 0x63, 0x6c, 0x75, 0x64, 0x65, 0x2f, 0x63
        /*0036*/ 	.byte	0x75, 0x74, 0x65, 0x2f, 0x70, 0x6f, 0x69, 0x6e, 0x74, 0x65, 0x72, 0x5f, 0x66, 0x6c, 0x61, 0x67
        /*0046*/ 	.byte	0x67, 0x65, 0x64, 0x2e, 0x68, 0x70, 0x70, 0x00
	.type		$str$26,@object
	.size		$str$26,($str$25 - $str$26)
$str$26:
        /*004e*/ 	.byte	0x2f, 0x74, 0x6d, 0x70, 0x2f, 0x63, 0x75, 0x74, 0x6c, 0x61, 0x73, 0x73, 0x5f, 0x73, 0x77, 0x65
        /*005e*/ 	.byte	0x65, 0x70, 0x5f, 0x73, 0x72, 0x63, 0x2f, 0x69, 0x6e, 0x63, 0x6c, 0x75, 0x64, 0x65, 0x2f, 0x63
        /*006e*/ 	.byte	0x75, 0x74, 0x65, 0x2f, 0x61, 0x74, 0x6f, 0x6d, 0x2f, 0x63, 0x6f, 0x70, 0x79, 0x5f, 0x74, 0x72
        /*007e*/ 	.byte	0x61, 0x69, 0x74, 0x73, 0x5f, 0x73, 0x6d, 0x31, 0x30, 0x30, 0x2e, 0x68, 0x70, 0x70, 0x00
	.type		$str$25,@object
	.size		$str$25,(__unnamed_1 - $str$25)
$str$25:
        /*008d*/ 	.byte	0x28, 0x28, 0x75, 0x69, 0x6e, 0x74, 0x33, 0x32, 0x5f, 0x74, 0x28, 0x74, 0x68, 0x72, 0x65, 0x61
        /*009d*/ 	.byte	0x64, 0x49, 0x64, 0x78, 0x2e, 0x78, 0x29, 0x20, 0x2f, 0x20, 0x33, 0x32, 0x29, 0x20, 0x25, 0x20
        /*00ad*/ 	.byte	0x34, 0x29, 0x20, 0x3d, 0x3d, 0x20, 0x28, 0x28, 0x28, 0x74, 0x6d, 0x65, 0x6d, 0x5f, 0x61, 0x64
        /*00bd*/ 	.byte	0x64, 0x72, 0x20, 0x3e, 0x3e, 0x20, 0x31, 0x36, 0x29, 0x20, 0x2f, 0x20, 0x33, 0x32, 0x29, 0x20
        /*00cd*/ 	.byte	0x25, 0x20, 0x34, 0x29, 0x00
	.type		__unnamed_1,@object
	.size		__unnamed_1,(__unnamed_2 - __unnamed_1)
__unnamed_1:
        /*00d2*/ 	.byte	0x61, 0x75, 0x74, 0x6f, 0x20, 0x63, 0x75, 0x74, 0x65, 0x3a, 0x3a, 0x61, 0x73, 0x5f, 0x70, 0x6f
        /* <DEDUP_REMOVED lines=24> */
        /*0262*/ 	.byte	0x43, 0x3c, 0x38, 0x31, 0x39, 0x32, 0x3e, 0x3e, 0x3e, 0x3e, 0x5d, 0x00
	.type		__unnamed_2,@object
	.size		__unnamed_2,(.L_2 - __unnamed_2)
__unnamed_2:
        /* <DEDUP_REMOVED lines=42> */
        /*050e*/ 	.byte	0x3e, 0x3e, 0x3e, 0x3e, 0x5d, 0x00
.L_2:


//--------------------- .nv.shared._ZN7cutlass13device_kernelINS_4gemm6kernel13GemmUniversalIN4cute5tupleIJiiiiEEENS1_10collective13CollectiveMmaINS1_35MainloopSm100TmaUmmaWarpSpecializedILi4ELi2ELi4ENS5_IJNS4_1CILi1EEESB_SB_EEEEENS5_IJNSA_ILi128EEESE_NSA_ILi64EEEEEENS_12float_e4m3_tENS5_IJlSB_lEEESH_SI_NS4_8TiledMMAINS4_8MMA_AtomIJNS4_10MMA_TraitsINS4_19SM100_MMA_F8F6F4_SSEJSH_SH_fSE_SE_NS4_17integral_constantINS4_4UMMA5MajorELSP_0EEESQ_NSN_INSO_7ScaleInELSR_0EEESS_EEEEEENS4_6LayoutISC_NS5_IJNSA_ILi0EEESW_SW_EEEEENS5_IJNS4_10UnderscoreESZ_SZ_EEEEENS4_13SM90_TMA_LOADENS4_14ComposedLayoutINS4_7SwizzleILi2ELi4ELi3EEENS4_18smem_ptr_flag_bitsILi8EEENSV_INS5_IJNSA_ILi8EEESF_EEENS5_IJSF_SB_EEEEEEEvNS4_8identityES12_S1C_vS1D_EENS_8epilogue10collective18CollectiveEpilogueINS1F_23Sm100TmaWarpSpecializedILi2ELi2ELi64ELb0ELb0EEEJSG_NS5_IJNSV_ISE_SB_EENSV_ISF_SB_EEEEESH_SI_SH_SI_NS1F_6fusion15FusionCallbacksIS1J_NS1N_17LinearCombinationISH_fSH_fLNS_15FloatRoundStyleE2EEESG_S1M_JEEENS4_5SM1004TMEM4LOAD26SM100_TMEM_LOAD_32dp32b64xES12_S1C_NS4_39AutoVectorizingCopyWithAssumedAlignmentILi128EEENS4_14SM90_TMA_STOREES1C_S1Y_S1Y_EEEvvEEEEvNT_6ParamsE --------------------------
	.section	.nv.shared._ZN7cutlass13device_kernelINS_4gemm6kernel13GemmUniversalIN4cute5tupleIJiiiiEEENS1_10collective13CollectiveMmaINS1_35MainloopSm100TmaUmmaWarpSpecializedILi4ELi2ELi4ENS5_IJNS4_1CILi1EEESB_SB_EEEEENS5_IJNSA_ILi128EEESE_NSA_ILi64EEEEEENS_12float_e4m3_tENS5_IJlSB_lEEESH_SI_NS4_8TiledMMAINS4_8MMA_AtomIJNS4_10MMA_TraitsINS4_19SM100_MMA_F8F6F4_SSEJSH_SH_fSE_SE_NS4_17integral_constantINS4_4UMMA5MajorELSP_0EEESQ_NSN_INSO_7ScaleInELSR_0EEESS_EEEEEENS4_6LayoutISC_NS5_IJNSA_ILi0EEESW_SW_EEEEENS5_IJNS4_10UnderscoreESZ_SZ_EEEEENS4_13SM90_TMA_LOADENS4_14ComposedLayoutINS4_7SwizzleILi2ELi4ELi3EEENS4_18smem_ptr_flag_bitsILi8EEENSV_INS5_IJNSA_ILi8EEESF_EEENS5_IJSF_SB_EEEEEEEvNS4_8identityES12_S1C_vS1D_EENS_8epilogue10collective18CollectiveEpilogueINS1F_23Sm100TmaWarpSpecializedILi2ELi2ELi64ELb0ELb0EEEJSG_NS5_IJNSV_ISE_SB_EENSV_ISF_SB_EEEEESH_SI_SH_SI_NS1F_6fusion15FusionCallbacksIS1J_NS1N_17LinearCombinationISH_fSH_fLNS_15FloatRoundStyleE2EEESG_S1M_JEEENS4_5SM1004TMEM4LOAD26SM100_TMEM_LOAD_32dp32b64xES12_S1C_NS4_39AutoVectorizingCopyWithAssumedAlignmentILi128EEENS4_14SM90_TMA_STOREES1C_S1Y_S1Y_EEEvvEEEEvNT_6ParamsE,"aw",@nobits
	.sectionflags	@""
	.align	16
	.zero		1024


//--------------------- .nv.shared.reserved.0     --------------------------
	.section	.nv.shared.reserved.0,"aw",@nobits
	.weak		__nv_reservedSMEM_offset_0_alias
	.size		__nv_reservedSMEM_offset_0_alias, 0, 64
	.other		__nv_reservedSMEM_offset_0_alias,@"STO_CUDA_RESERVED_SHARED STV_DEFAULT"
__nv_reservedSMEM_offset_0_alias:
	.zero		0
.nv.shared.reserved.0:
	.zero		64
	.weak		__nv_reservedSMEM_tcgen05_partition
	.type		__nv_reservedSMEM_tcgen05_partition,@object
	.size		__nv_reservedSMEM_tcgen05_partition,(.L_0 - __nv_reservedSMEM_tcgen05_partition)
__nv_reservedSMEM_tcgen05_partition:
	.zero		32
.L_0:


//--------------------- .nv.global                --------------------------
	.section	.nv.global,"aw",@nobits
.nv.global:
	.type		_ZN40_INTERNAL_73ee714a_4_k_cu_5e290d67_347014cute1_E,@object
	.size		_ZN40_INTERNAL_73ee714a_4_k_cu_5e290d67_347014cute1_E,(_ZN40_INTERNAL_73ee714a_4_k_cu_5e290d67_347014cuda3std3__45__cpo6cbeginE - _ZN40_INTERNAL_73ee714a_4_k_cu_5e290d67_347014cute1_E)
_ZN40_INTERNAL_73ee714a_4_k_cu_5e290d67_347014cute1_E:
	.zero		1
	.type		_ZN40_INTERNAL_73ee714a_4_k_cu_5e290d67_347014cuda3std3__45__cpo6cbeginE,@object
	.size		_ZN40_INTERNAL_73ee714a_4_k_cu_5e290d67_347014cuda3std3__45__cpo6cbeginE,(_ZN40_INTERNAL_73ee714a_4_k_cu_5e290d67_347014cuda3std3__48in_placeE - _ZN40_INTERNAL_73ee714a_4_k_cu_5e290d67_347014cuda3std3__45__cpo6cbeginE)
_ZN40_INTERNAL_73ee714a_4_k_cu_5e290d67_347014cuda3std3__45__cpo6cbeginE:
	.zero		1
	.type		_ZN40_INTERNAL_73ee714a_4_k_cu_5e290d67_347014cuda3std3__48in_placeE,@object
	.size		_ZN40_INTERNAL_73ee714a_4_k_cu_5e290d67_347014cuda3std3__48in_placeE,(_ZN40_INTERNAL_73ee714a_4_k_cu_5e290d67_347014cuda3std6ranges3__45__cpo9iter_moveE - _ZN40_INTERNAL_73ee714a_4_k_cu_5e290d67_347014cuda3std3__48in_placeE)
_ZN40_INTERNAL_73ee714a_4_k_cu_5e290d67_347014cuda3std3__48in_placeE:
	.zero		1
	.type		_ZN40_INTERNAL_73ee714a_4_k_cu_5e290d67_347014cuda3std6ranges3__45__cpo9iter_moveE,@object
	.size		_ZN40_INTERNAL_73ee714a_4_k_cu_5e290d67_347014cuda3std6ranges3__45__cpo9iter_moveE,(_ZN40_INTERNAL_73ee714a_4_k_cu_5e290d67_347014cuda3std3__45__cpo5beginE - _ZN40_INTERNAL_73ee714a_4_k_cu_5e290d67_347014cuda3std6ranges3__45__cpo9iter_moveE)
_ZN40_INTERNAL_73ee714a_4_k_cu_5e290d67_347014cuda3std6ranges3__45__cpo9iter_moveE:
	.zero		1
	.type		_ZN40_INTERNAL_73ee714a_4_k_cu_5e290d67_347014cuda3std3__45__cpo5beginE,@object
	.size		_ZN40_INTERNAL_73ee714a_4_k_cu_5e290d67_347014cuda3std3__45__cpo5beginE,(_ZN40_INTERNAL_73ee714a_4_k_cu_5e290d67_347014cuda3std3__442_GLOBAL__N__73ee714a_4_k_cu_5e290d67_347016ignoreE - _ZN40_INTERNAL_73ee714a_4_k_cu_5e290d67_347014cuda3std3__45__cpo5beginE)
_ZN40_INTERNAL_73ee714a_4_k_cu_5e290d67_347014cuda3std3__45__cpo5beginE:
	.zero		1
	.type		_ZN40_INTERNAL_73ee714a_4_k_cu_5e290d67_347014cuda3std3__442_GLOBAL__N__73ee714a_4_k_cu_5e290d67_347016ignoreE,@object
	.size		_ZN40_INTERNAL_73ee714a_4_k_cu_5e290d67_347014cuda3std3__442_GLOBAL__N__73ee714a_4_k_cu_5e290d67_347016ignoreE,(_ZN40_INTERNAL_73ee714a_4_k_cu_5e290d67_347014cute7productE - _ZN40_INTERNAL_73ee714a_4_k_cu_5e290d67_347014cuda3std3__442_GLOBAL__N__73ee714a_4_k_cu_5e290d67_347016ignoreE)
_ZN40_INTERNAL_73ee714a_4_k_cu_5e290d67_347014cuda3std3__442_GLOBAL__N__73ee714a_4_k_cu_5e290d67_347016ignoreE:
	.zero		1
	.type		_ZN40_INTERNAL_73ee714a_4_k_cu_5e290d67_347014cute7productE,@object
	.size		_ZN40_INTERNAL_73ee714a_4_k_cu_5e290d67_347014cute7productE,(_ZN40_INTERNAL_73ee714a_4_k_cu_5e290d67_347014cuda3std3__45__cpo3endE - _ZN40_INTERNAL_73ee714a_4_k_cu_5e290d67_347014cute7productE)
_ZN40_INTERNAL_73ee714a_4_k_cu_5e290d67_347014cute7productE:
	.zero		1
	.type		_ZN40_INTERNAL_73ee714a_4_k_cu_5e290d67_347014cuda3std3__45__cpo3endE,@object
	.size		_ZN40_INTERNAL_73ee714a_4_k_cu_5e290d67_347014cuda3std3__45__cpo3endE,(_ZN40_INTERNAL_73ee714a_4_k_cu_5e290d67_347014cuda3std3__419piecewise_constructE - _ZN40_INTERNAL_73ee714a_4_k_cu_5e290d67_347014cuda3std3__45__cpo3endE)
_ZN40_INTERNAL_73ee714a_4_k_cu_5e290d67_347014cuda3std3__45__cpo3endE:
	.zero		1
	.type		_ZN40_INTERNAL_73ee714a_4_k_cu_5e290d67_347014cuda3std3__419piecewise_constructE,@object
	.size		_ZN40_INTERNAL_73ee714a_4_k_cu_5e290d67_347014cuda3std3__419piecewise_constructE,(_ZN40_INTERNAL_73ee714a_4_k_cu_5e290d67_347014cuda3std3__45__cpo4cendE - _ZN40_INTERNAL_73ee714a_4_k_cu_5e290d67_347014cuda3std3__419piecewise_constructE)
_ZN40_INTERNAL_73ee714a_4_k_cu_5e290d67_347014cuda3std3__419piecewise_constructE:
	.zero		1
	.type		_ZN40_INTERNAL_73ee714a_4_k_cu_5e290d67_347014cuda3std3__45__cpo4cendE,@object
	.size		_ZN40_INTERNAL_73ee714a_4_k_cu_5e290d67_347014cuda3std3__45__cpo4cendE,(_ZN40_INTERNAL_73ee714a_4_k_cu_5e290d67_347014cuda3std6ranges3__45__cpo4swapE - _ZN40_INTERNAL_73ee714a_4_k_cu_5e290d67_347014cuda3std3__45__cpo4cendE)
_ZN40_INTERNAL_73ee714a_4_k_cu_5e290d67_347014cuda3std3__45__cpo4cendE:
	.zero		1
	.type		_ZN40_INTERNAL_73ee714a_4_k_cu_5e290d67_347014cuda3std6ranges3__45__cpo4swapE,@object
	.size		_ZN40_INTERNAL_73ee714a_4_k_cu_5e290d67_347014cuda3std6ranges3__45__cpo4swapE,(.L_10 - _ZN40_INTERNAL_73ee714a_4_k_cu_5e290d67_347014cuda3std6ranges3__45__cpo4swapE)
_ZN40_INTERNAL_73ee714a_4_k_cu_5e290d67_347014cuda3std6ranges3__45__cpo4swapE:
	.zero		1
.L_10:


//--------------------- .nv.constant0._ZN7cutlass13device_kernelINS_4gemm6kernel13GemmUniversalIN4cute5tupleIJiiiiEEENS1_10collective13CollectiveMmaINS1_35MainloopSm100TmaUmmaWarpSpecializedILi4ELi2ELi4ENS5_IJNS4_1CILi1EEESB_SB_EEEEENS5_IJNSA_ILi128EEESE_NSA_ILi64EEEEEENS_12float_e4m3_tENS5_IJlSB_lEEESH_SI_NS4_8TiledMMAINS4_8MMA_AtomIJNS4_10MMA_TraitsINS4_19SM100_MMA_F8F6F4_SSEJSH_SH_fSE_SE_NS4_17integral_constantINS4_4UMMA5MajorELSP_0EEESQ_NSN_INSO_7ScaleInELSR_0EEESS_EEEEEENS4_6LayoutISC_NS5_IJNSA_ILi0EEESW_SW_EEEEENS5_IJNS4_10UnderscoreESZ_SZ_EEEEENS4_13SM90_TMA_LOADENS4_14ComposedLayoutINS4_7SwizzleILi2ELi4ELi3EEENS4_18smem_ptr_flag_bitsILi8EEENSV_INS5_IJNSA_ILi8EEESF_EEENS5_IJSF_SB_EEEEEEEvNS4_8identityES12_S1C_vS1D_EENS_8epilogue10collective18CollectiveEpilogueINS1F_23Sm100TmaWarpSpecializedILi2ELi2ELi64ELb0ELb0EEEJSG_NS5_IJNSV_ISE_SB_EENSV_ISF_SB_EEEEESH_SI_SH_SI_NS1F_6fusion15FusionCallbacksIS1J_NS1N_17LinearCombinationISH_fSH_fLNS_15FloatRoundStyleE2EEESG_S1M_JEEENS4_5SM1004TMEM4LOAD26SM100_TMEM_LOAD_32dp32b64xES12_S1C_NS4_39AutoVectorizingCopyWithAssumedAlignmentILi128EEENS4_14SM90_TMA_STOREES1C_S1Y_S1Y_EEEvvEEEEvNT_6ParamsE --------------------------
	.section	.nv.constant0._ZN7cutlass13device_kernelINS_4gemm6kernel13GemmUniversalIN4cute5tupleIJiiiiEEENS1_10collective13CollectiveMmaINS1_35MainloopSm100TmaUmmaWarpSpecializedILi4ELi2ELi4ENS5_IJNS4_1CILi1EEESB_SB_EEEEENS5_IJNSA_ILi128EEESE_NSA_ILi64EEEEEENS_12float_e4m3_tENS5_IJlSB_lEEESH_SI_NS4_8TiledMMAINS4_8MMA_AtomIJNS4_10MMA_TraitsINS4_19SM100_MMA_F8F6F4_SSEJSH_SH_fSE_SE_NS4_17integral_constantINS4_4UMMA5MajorELSP_0EEESQ_NSN_INSO_7ScaleInELSR_0EEESS_EEEEEENS4_6LayoutISC_NS5_IJNSA_ILi0EEESW_SW_EEEEENS5_IJNS4_10UnderscoreESZ_SZ_EEEEENS4_13SM90_TMA_LOADENS4_14ComposedLayoutINS4_7SwizzleILi2ELi4ELi3EEENS4_18smem_ptr_flag_bitsILi8EEENSV_INS5_IJNSA_ILi8EEESF_EEENS5_IJSF_SB_EEEEEEEvNS4_8identityES12_S1C_vS1D_EENS_8epilogue10collective18CollectiveEpilogueINS1F_23Sm100TmaWarpSpecializedILi2ELi2ELi64ELb0ELb0EEEJSG_NS5_IJNSV_ISE_SB_EENSV_ISF_SB_EEEEESH_SI_SH_SI_NS1F_6fusion15FusionCallbacksIS1J_NS1N_17LinearCombinationISH_fSH_fLNS_15FloatRoundStyleE2EEESG_S1M_JEEENS4_5SM1004TMEM4LOAD26SM100_TMEM_LOAD_32dp32b64xES12_S1C_NS4_39AutoVectorizingCopyWithAssumedAlignmentILi128EEENS4_14SM90_TMA_STOREES1C_S1Y_S1Y_EEEvvEEEEvNT_6ParamsE,"a",@progbits
	.sectionflags	@""
	.align	4
.nv.constant0._ZN7cutlass13device_kernelINS_4gemm6kernel13GemmUniversalIN4cute5tupleIJiiiiEEENS1_10collective13CollectiveMmaINS1_35MainloopSm100TmaUmmaWarpSpecializedILi4ELi2ELi4ENS5_IJNS4_1CILi1EEESB_SB_EEEEENS5_IJNSA_ILi128EEESE_NSA_ILi64EEEEEENS_12float_e4m3_tENS5_IJlSB_lEEESH_SI_NS4_8TiledMMAINS4_8MMA_AtomIJNS4_10MMA_TraitsINS4_19SM100_MMA_F8F6F4_SSEJSH_SH_fSE_SE_NS4_17integral_constantINS4_4UMMA5MajorELSP_0EEESQ_NSN_INSO_7ScaleInELSR_0EEESS_EEEEEENS4_6LayoutISC_NS5_IJNSA_ILi0EEESW_SW_EEEEENS5_IJNS4_10UnderscoreESZ_SZ_EEEEENS4_13SM90_TMA_LOADENS4_14ComposedLayoutINS4_7SwizzleILi2ELi4ELi3EEENS4_18smem_ptr_flag_bitsILi8EEENSV_INS5_IJNSA_ILi8EEESF_EEENS5_IJSF_SB_EEEEEEEvNS4_8identityES12_S1C_vS1D_EENS_8epilogue10collective18CollectiveEpilogueINS1F_23Sm100TmaWarpSpecializedILi2ELi2ELi64ELb0ELb0EEEJSG_NS5_IJNSV_ISE_SB_EENSV_ISF_SB_EEEEESH_SI_SH_SI_NS1F_6fusion15FusionCallbacksIS1J_NS1N_17LinearCombinationISH_fSH_fLNS_15FloatRoundStyleE2EEESG_S1M_JEEENS4_5SM1004TMEM4LOAD26SM100_TMEM_LOAD_32dp32b64xES12_S1C_NS4_39AutoVectorizingCopyWithAssumedAlignmentILi128EEENS4_14SM90_TMA_STOREES1C_S1Y_S1Y_EEEvvEEEEvNT_6ParamsE:
	.zero		2944


//--------------------- SYMBOLS --------------------------

	.type		.nv.reservedSmem.offset0,@object
	.size		.nv.reservedSmem.offset0,0x4
	.type		.nv.reservedSmem.cap,@object
	.size		.nv.reservedSmem.cap,0x4
	.type		__assertfail,@function
